	.target	sm_90a

	.elftype	@"ET_EXEC"


//--------------------- .note.nv.tkinfo           --------------------------
	.section	.note.nv.tkinfo,"",@"SHT_NOTE"
	.sectionflags	@"SHF_NOTE_NV_TKINFO"
	.tkinfo
        /*0018*/ 	.word	0x00000002
        /*0030*/ 	.string	""
        /*0030*/ 	.string	"ptxas"
        /*0030*/ 	.string	"Cuda compilation tools, release 13.0, V13.0.88"
        /*0030*/ 	.string	"Build cuda_13.0.r13.0/compiler.36424714_0"
        /*0030*/ 	.string	"-arch sm_90a -m 64 "



//--------------------- .note.nv.cuinfo           --------------------------
	.section	.note.nv.cuinfo,"",@"SHT_NOTE"
	.sectionflags	@"SHF_NOTE_NV_CUINFO"
        /*0018*/ 	.short	0x0002
        /*001a*/ 	.short	0x005a
        /*001c*/ 	.short	0x0082
	.zero		2


//--------------------- .nv.info                  --------------------------
	.section	.nv.info,"",@"SHT_CUDA_INFO"
	.align	4


	//----- nvinfo : EIATTR_REGCOUNT
	.align		4
        /*0000*/ 	.byte	0x04, 0x2f
        /*0002*/ 	.short	(.L_12 - .L_11)
	.align		4
.L_11:
        /*0004*/ 	.word	index@(_ZN7cutlass13device_kernelINS_4gemm6kernel13GemmUniversalIN4cute5tupleIJiiiiEEENS1_10collective13CollectiveMmaINS1_37MainloopSm90TmaGmmaWarpSpecializedFP8ILi37ENS5_IJNS4_1CILi1EEESB_SB_EEENS1_32KernelTmaWarpSpecializedPingpongEEENS5_IJNSA_ILi64EEENSA_ILi128EEENSA_ILi32EEEEEENS_12float_e5m2_tENS5_IJlSB_lEEESJ_SK_NS4_8TiledMMAINS4_8MMA_AtomIJNS4_4SM904GMMA31MMA_64x128x32_F32E5M2E5M2_SS_TNILNSO_7ScaleInE1ELSQ_1EEEEEENS4_6LayoutISC_NS5_IJNSA_ILi0EEESU_SU_EEEEENS5_IJNS4_10UnderscoreESX_SX_EEEEENS4_13SM90_TMA_LOADENS4_14ComposedLayoutINS4_7SwizzleILi1ELi4ELi3EEENS4_18smem_ptr_flag_bitsILi8EEENST_INS5_IJNSA_ILi8EEESH_EEENS5_IJSH_SB_EEEEEEEvNS4_8identityES10_S1A_vS1B_EENS_8epilogue10collective6detail29Sm90TmaWarpSpecializedAdapterINS1E_15DefaultEpilogueISJ_SK_SK_NS1D_6thread17LinearCombinationISJ_Li1EffLNS1I_9ScaleType4KindE0ELNS_15FloatRoundStyleE2ESJ_EENS1_15EpilogueDefaultEEEEEvvEEEEvNT_6ParamsE)
        /*0008*/ 	.word	0x000000a8


	//----- nvinfo : EIATTR_FRAME_SIZE
	.align		4
.L_12:
        /*000c*/ 	.byte	0x04, 0x11
        /*000e*/ 	.short	(.L_14 - .L_13)
	.align		4
.L_13:
        /*0010*/ 	.word	index@(_ZN7cutlass13device_kernelINS_4gemm6kernel13GemmUniversalIN4cute5tupleIJiiiiEEENS1_10collective13CollectiveMmaINS1_37MainloopSm90TmaGmmaWarpSpecializedFP8ILi37ENS5_IJNS4_1CILi1EEESB_SB_EEENS1_32KernelTmaWarpSpecializedPingpongEEENS5_IJNSA_ILi64EEENSA_ILi128EEENSA_ILi32EEEEEENS_12float_e5m2_tENS5_IJlSB_lEEESJ_SK_NS4_8TiledMMAINS4_8MMA_AtomIJNS4_4SM904GMMA31MMA_64x128x32_F32E5M2E5M2_SS_TNILNSO_7ScaleInE1ELSQ_1EEEEEENS4_6LayoutISC_NS5_IJNSA_ILi0EEESU_SU_EEEEENS5_IJNS4_10UnderscoreESX_SX_EEEEENS4_13SM90_TMA_LOADENS4_14ComposedLayoutINS4_7SwizzleILi1ELi4ELi3EEENS4_18smem_ptr_flag_bitsILi8EEENST_INS5_IJNSA_ILi8EEESH_EEENS5_IJSH_SB_EEEEEEEvNS4_8identityES10_S1A_vS1B_EENS_8epilogue10collective6detail29Sm90TmaWarpSpecializedAdapterINS1E_15DefaultEpilogueISJ_SK_SK_NS1D_6thread17LinearCombinationISJ_Li1EffLNS1I_9ScaleType4KindE0ELNS_15FloatRoundStyleE2ESJ_EENS1_15EpilogueDefaultEEEEEvvEEEEvNT_6ParamsE)
        /*0014*/ 	.word	0x00000000


	//----- nvinfo : EIATTR_MIN_STACK_SIZE
	.align		4
.L_14:
        /*0018*/ 	.byte	0x04, 0x12
        /*001a*/ 	.short	(.L_16 - .L_15)
	.align		4
.L_15:
        /*001c*/ 	.word	index@(_ZN7cutlass13device_kernelINS_4gemm6kernel13GemmUniversalIN4cute5tupleIJiiiiEEENS1_10collective13CollectiveMmaINS1_37MainloopSm90TmaGmmaWarpSpecializedFP8ILi37ENS5_IJNS4_1CILi1EEESB_SB_EEENS1_32KernelTmaWarpSpecializedPingpongEEENS5_IJNSA_ILi64EEENSA_ILi128EEENSA_ILi32EEEEEENS_12float_e5m2_tENS5_IJlSB_lEEESJ_SK_NS4_8TiledMMAINS4_8MMA_AtomIJNS4_4SM904GMMA31MMA_64x128x32_F32E5M2E5M2_SS_TNILNSO_7ScaleInE1ELSQ_1EEEEEENS4_6LayoutISC_NS5_IJNSA_ILi0EEESU_SU_EEEEENS5_IJNS4_10UnderscoreESX_SX_EEEEENS4_13SM90_TMA_LOADENS4_14ComposedLayoutINS4_7SwizzleILi1ELi4ELi3EEENS4_18smem_ptr_flag_bitsILi8EEENST_INS5_IJNSA_ILi8EEESH_EEENS5_IJSH_SB_EEEEEEEvNS4_8identityES10_S1A_vS1B_EENS_8epilogue10collective6detail29Sm90TmaWarpSpecializedAdapterINS1E_15DefaultEpilogueISJ_SK_SK_NS1D_6thread17LinearCombinationISJ_Li1EffLNS1I_9ScaleType4KindE0ELNS_15FloatRoundStyleE2ESJ_EENS1_15EpilogueDefaultEEEEEvvEEEEvNT_6ParamsE)
        /*0020*/ 	.word	0x00000000
.L_16:


//--------------------- .nv.compat                --------------------------
	.section	.nv.compat,"",@"SHT_CUDA_COMPAT_INFO"
	.align	4
        /*0000*/ 	.byte	0x02, 0x09, 0x01, 0x00, 0x02, 0x02, 0x04, 0x00, 0x02, 0x05, 0x05, 0x00, 0x03, 0x07, 0x01, 0x01
        /*0010*/ 	.byte	0x02, 0x03, 0x01, 0x00, 0x02, 0x06, 0x01, 0x00, 0x04, 0x0b, 0x08, 0x00, 0x00, 0x00, 0x00, 0x00
        /*0020*/ 	.byte	0x00, 0x00, 0x00, 0x00


//--------------------- .nv.info._ZN7cutlass13device_kernelINS_4gemm6kernel13GemmUniversalIN4cute5tupleIJiiiiEEENS1_10collective13CollectiveMmaINS1_37MainloopSm90TmaGmmaWarpSpecializedFP8ILi37ENS5_IJNS4_1CILi1EEESB_SB_EEENS1_32KernelTmaWarpSpecializedPingpongEEENS5_IJNSA_ILi64EEENSA_ILi128EEENSA_ILi32EEEEEENS_12float_e5m2_tENS5_IJlSB_lEEESJ_SK_NS4_8TiledMMAINS4_8MMA_AtomIJNS4_4SM904GMMA31MMA_64x128x32_F32E5M2E5M2_SS_TNILNSO_7ScaleInE1ELSQ_1EEEEEENS4_6LayoutISC_NS5_IJNSA_ILi0EEESU_SU_EEEEENS5_IJNS4_10UnderscoreESX_SX_EEEEENS4_13SM90_TMA_LOADENS4_14ComposedLayoutINS4_7SwizzleILi1ELi4ELi3EEENS4_18smem_ptr_flag_bitsILi8EEENST_INS5_IJNSA_ILi8EEESH_EEENS5_IJSH_SB_EEEEEEEvNS4_8identityES10_S1A_vS1B_EENS_8epilogue10collective6detail29Sm90TmaWarpSpecializedAdapterINS1E_15DefaultEpilogueISJ_SK_SK_NS1D_6thread17LinearCombinationISJ_Li1EffLNS1I_9ScaleType4KindE0ELNS_15FloatRoundStyleE2ESJ_EENS1_15EpilogueDefaultEEEEEvvEEEEvNT_6ParamsE --------------------------
	.section	.nv.info._ZN7cutlass13device_kernelINS_4gemm6kernel13GemmUniversalIN4cute5tupleIJiiiiEEENS1_10collective13CollectiveMmaINS1_37MainloopSm90TmaGmmaWarpSpecializedFP8ILi37ENS5_IJNS4_1CILi1EEESB_SB_EEENS1_32KernelTmaWarpSpecializedPingpongEEENS5_IJNSA_ILi64EEENSA_ILi128EEENSA_ILi32EEEEEENS_12float_e5m2_tENS5_IJlSB_lEEESJ_SK_NS4_8TiledMMAINS4_8MMA_AtomIJNS4_4SM904GMMA31MMA_64x128x32_F32E5M2E5M2_SS_TNILNSO_7ScaleInE1ELSQ_1EEEEEENS4_6LayoutISC_NS5_IJNSA_ILi0EEESU_SU_EEEEENS5_IJNS4_10UnderscoreESX_SX_EEEEENS4_13SM90_TMA_LOADENS4_14ComposedLayoutINS4_7SwizzleILi1ELi4ELi3EEENS4_18smem_ptr_flag_bitsILi8EEENST_INS5_IJNSA_ILi8EEESH_EEENS5_IJSH_SB_EEEEEEEvNS4_8identityES10_S1A_vS1B_EENS_8epilogue10collective6detail29Sm90TmaWarpSpecializedAdapterINS1E_15DefaultEpilogueISJ_SK_SK_NS1D_6thread17LinearCombinationISJ_Li1EffLNS1I_9ScaleType4KindE0ELNS_15FloatRoundStyleE2ESJ_EENS1_15EpilogueDefaultEEEEEvvEEEEvNT_6ParamsE,"",@"SHT_CUDA_INFO"
	.sectionflags	@""
	.align	4


	//----- nvinfo : EIATTR_CUDA_API_VERSION
	.align		4
        /*0000*/ 	.byte	0x04, 0x37
        /*0002*/ 	.short	(.L_18 - .L_17)
.L_17:
        /*0004*/ 	.word	0x00000082


	//----- nvinfo : EIATTR_KPARAM_INFO
	.align		4
.L_18:
        /*0008*/ 	.byte	0x04, 0x17
        /*000a*/ 	.short	(.L_20 - .L_19)
.L_19:
        /*000c*/ 	.word	0x00000000
        /*0010*/ 	.short	0x0000
        /*0012*/ 	.short	0x0070
        /*0014*/ 	.byte	0x00, 0xf0, 0x01, 0x10


	//----- nvinfo : EIATTR_SPARSE_MMA_MASK
	.align		4
.L_20:
        /*0018*/ 	.byte	0x03, 0x50
        /*001a*/ 	.short	0x0000


	//----- nvinfo : EIATTR_MAXREG_COUNT
	.align		4
        /*001c*/ 	.byte	0x03, 0x1b
        /*001e*/ 	.short	0x00a8


	//----- nvinfo : EIATTR_NUM_BARRIERS
	.align		4
        /*0020*/ 	.byte	0x02, 0x4c
        /*0022*/ 	.byte	0x01
	.zero		1


	//----- nvinfo : EIATTR_MERCURY_ISA_VERSION
	.align		4
        /*0024*/ 	.byte	0x03, 0x5f
        /*0026*/ 	.short	0x0101


	//----- nvinfo : EIATTR_INT_WARP_WIDE_INSTR_OFFSETS
	.align		4
        /*0028*/ 	.byte	0x04, 0x31
        /*002a*/ 	.short	(.L_22 - .L_21)


	//   ....[0]....
.L_21:
        /*002c*/ 	.word	0x00000870


	//   ....[1]....
        /*0030*/ 	.word	0x00000890


	//   ....[2]....
        /*0034*/ 	.word	0x00000910


	//   ....[3]....
        /*0038*/ 	.word	0x00000920


	//   ....[4]....
        /*003c*/ 	.word	0x00000930


	//   ....[5]....
        /*0040*/ 	.word	0x00000950


	//   ....[6]....
        /*0044*/ 	.word	0x000009a0


	//   ....[7]....
        /*0048*/ 	.word	0x000009c0


	//----- nvinfo : EIATTR_COOP_GROUP_MASK_REGIDS
	.align		4
.L_22:
        /*004c*/ 	.byte	0x04, 0x29
        /*004e*/ 	.short	(.L_24 - .L_23)


	//   ....[0]....
.L_23:
        /*0050*/ 	.word	0xffffffff


	//   ....[1]....
        /*0054*/ 	.word	0xffffffff


	//   ....[2]....
        /*0058*/ 	.word	0xffffffff


	//   ....[3]....
        /*005c*/ 	.word	0xffffffff


	//   ....[4]....
        /*0060*/ 	.word	0xffffffff


	//   ....[5]....
        /*0064*/ 	.word	0xffffffff


	//----- nvinfo : EIATTR_COOP_GROUP_INSTR_OFFSETS
	.align		4
.L_24:
        /*0068*/ 	.byte	0x04, 0x28
        /*006a*/ 	.short	(.L_26 - .L_25)


	//   ....[0]....
.L_25:
        /*006c*/ 	.word	0x00000060


	//   ....[1]....
        /*0070*/ 	.word	0x00000070


	//   ....[2]....
        /*0074*/ 	.word	0x00000130


	//   ....[3]....
        /*0078*/ 	.word	0x00000710


	//   ....[4]....
        /*007c*/ 	.word	0x00000750


	//   ....[5]....
        /*0080*/ 	.word	0x00000790


	//----- nvinfo : EIATTR_REG_RECONFIG
	.align		4
.L_26:
        /*0084*/ 	.byte	0x01, 0x54
	.zero		2


	//----- nvinfo : EIATTR_MBARRIER_INSTR_OFFSETS
	.align		4
        /*0088*/ 	.byte	0x04, 0x39
        /*008a*/ 	.short	(.L_28 - .L_27)


	//   ....[0]....
.L_27:
        /*008c*/ 	.word	0x00000250
        /*0090*/ 	.word	0x000000ff
        /*0094*/ 	.word	0x00000000
        /*0098*/ 	.short	0x0100
        /*009a*/ 	.byte	0x08
	.zero		1


	//   ....[1]....
        /*009c*/ 	.word	0x00000260
        /*00a0*/ 	.word	0x000000ff
        /*00a4*/ 	.word	0x00000128
        /*00a8*/ 	.short	0x0100
        /*00aa*/ 	.byte	0x08
	.zero		1


	//   ....[2]....
        /*00ac*/ 	.word	0x00000270
        /*00b0*/ 	.word	0x000000ff
        /*00b4*/ 	.word	0x00000008
        /*00b8*/ 	.short	0x0100
        /*00ba*/ 	.byte	0x08
	.zero		1


	//   ....[3]....
        /*00bc*/ 	.word	0x00000280
        /*00c0*/ 	.word	0x000000ff
        /*00c4*/ 	.word	0x00000130
        /*00c8*/ 	.short	0x0100
        /*00ca*/ 	.byte	0x08
	.zero		1


	//   ....[4]....
        /*00cc*/ 	.word	0x00000290
        /*00d0*/ 	.word	0x000000ff
        /*00d4*/ 	.word	0x00000010
        /*00d8*/ 	.short	0x0100
        /*00da*/ 	.byte	0x08
	.zero		1


	//   ....[5]....
        /*00dc*/ 	.word	0x000002a0
        /*00e0*/ 	.word	0x000000ff
        /*00e4*/ 	.word	0x00000138
        /*00e8*/ 	.short	0x0100
        /*00ea*/ 	.byte	0x08
	.zero		1


	//   ....[6]....
        /*00ec*/ 	.word	0x000002b0
        /*00f0*/ 	.word	0x000000ff
        /*00f4*/ 	.word	0x00000018
        /*00f8*/ 	.short	0x0100
        /*00fa*/ 	.byte	0x08
	.zero		1


	//   ....[7]....
        /*00fc*/ 	.word	0x000002c0
        /*0100*/ 	.word	0x000000ff
        /*0104*/ 	.word	0x00000140
        /*0108*/ 	.short	0x0100
        /*010a*/ 	.byte	0x08
	.zero		1


	//   ....[8]....
        /*010c*/ 	.word	0x000002d0
        /*0110*/ 	.word	0x000000ff
        /*0114*/ 	.word	0x00000020
        /*0118*/ 	.short	0x0100
        /*011a*/ 	.byte	0x08
	.zero		1


	//   ....[9]....
        /*011c*/ 	.word	0x000002e0
        /*0120*/ 	.word	0x000000ff
        /*0124*/ 	.word	0x00000148
        /*0128*/ 	.short	0x0100
        /*012a*/ 	.byte	0x08
	.zero		1


	//   ....[10]....
        /*012c*/ 	.word	0x000002f0
        /*0130*/ 	.word	0x000000ff
        /*0134*/ 	.word	0x00000028
        /*0138*/ 	.short	0x0100
        /*013a*/ 	.byte	0x08
	.zero		1


	//   ....[11]....
        /*013c*/ 	.word	0x00000300
        /*0140*/ 	.word	0x000000ff
        /*0144*/ 	.word	0x00000150
        /*0148*/ 	.short	0x0100
        /*014a*/ 	.byte	0x08
	.zero		1


	//   ....[12]....
        /*014c*/ 	.word	0x00000310
        /*0150*/ 	.word	0x000000ff
        /*0154*/ 	.word	0x00000030
        /*0158*/ 	.short	0x0100
        /*015a*/ 	.byte	0x08
	.zero		1


	//   ....[13]....
        /*015c*/ 	.word	0x00000320
        /*0160*/ 	.word	0x000000ff
        /*0164*/ 	.word	0x00000158
        /*0168*/ 	.short	0x0100
        /*016a*/ 	.byte	0x08
	.zero		1


	//   ....[14]....
        /*016c*/ 	.word	0x00000330
        /*0170*/ 	.word	0x000000ff
        /*0174*/ 	.word	0x00000038
        /*0178*/ 	.short	0x0100
        /*017a*/ 	.byte	0x08
	.zero		1


	//   ....[15]....
        /*017c*/ 	.word	0x00000340
        /*0180*/ 	.word	0x000000ff
        /*0184*/ 	.word	0x00000160
        /*0188*/ 	.short	0x0100
        /*018a*/ 	.byte	0x08
	.zero		1


	//   ....[16]....
        /*018c*/ 	.word	0x00000350
        /*0190*/ 	.word	0x000000ff
        /*0194*/ 	.word	0x00000040
        /*0198*/ 	.short	0x0100
        /*019a*/ 	.byte	0x08
	.zero		1


	//   ....[17]....
        /*019c*/ 	.word	0x00000360
        /*01a0*/ 	.word	0x000000ff
        /*01a4*/ 	.word	0x00000168
        /*01a8*/ 	.short	0x0100
        /*01aa*/ 	.byte	0x08
	.zero		1


	//   ....[18]....
        /*01ac*/ 	.word	0x00000370
        /*01b0*/ 	.word	0x000000ff
        /*01b4*/ 	.word	0x00000048
        /*01b8*/ 	.short	0x0100
        /*01ba*/ 	.byte	0x08
	.zero		1


	//   ....[19]....
        /*01bc*/ 	.word	0x00000380
        /*01c0*/ 	.word	0x000000ff
        /*01c4*/ 	.word	0x00000170
        /*01c8*/ 	.short	0x0100
        /*01ca*/ 	.byte	0x08
	.zero		1


	//   ....[20]....
        /*01cc*/ 	.word	0x00000390
        /*01d0*/ 	.word	0x000000ff
        /*01d4*/ 	.word	0x00000050
        /*01d8*/ 	.short	0x0100
        /*01da*/ 	.byte	0x08
	.zero		1


	//   ....[21]....
        /*01dc*/ 	.word	0x000003a0
        /*01e0*/ 	.word	0x000000ff
        /*01e4*/ 	.word	0x00000178
        /*01e8*/ 	.short	0x0100
        /*01ea*/ 	.byte	0x08
	.zero		1


	//   ....[22]....
        /*01ec*/ 	.word	0x000003b0
        /*01f0*/ 	.word	0x000000ff
        /*01f4*/ 	.word	0x00000058
        /*01f8*/ 	.short	0x0100
        /*01fa*/ 	.byte	0x08
	.zero		1


	//   ....[23]....
        /*01fc*/ 	.word	0x000003c0
        /*0200*/ 	.word	0x000000ff
        /*0204*/ 	.word	0x00000180
        /*0208*/ 	.short	0x0100
        /*020a*/ 	.byte	0x08
	.zero		1


	//   ....[24]....
        /*020c*/ 	.word	0x000003d0
        /*0210*/ 	.word	0x000000ff
        /*0214*/ 	.word	0x00000060
        /*0218*/ 	.short	0x0100
        /*021a*/ 	.byte	0x08
	.zero		1


	//   ....[25]....
        /*021c*/ 	.word	0x000003e0
        /*0220*/ 	.word	0x000000ff
        /*0224*/ 	.word	0x00000188
        /*0228*/ 	.short	0x0100
        /*022a*/ 	.byte	0x08
	.zero		1


	//   ....[26]....
        /*022c*/ 	.word	0x000003f0
        /*0230*/ 	.word	0x000000ff
        /*0234*/ 	.word	0x00000068
        /*0238*/ 	.short	0x0100
        /*023a*/ 	.byte	0x08
	.zero		1


	//   ....[27]....
        /*023c*/ 	.word	0x00000400
        /*0240*/ 	.word	0x000000ff
        /*0244*/ 	.word	0x00000190
        /*0248*/ 	.short	0x0100
        /*024a*/ 	.byte	0x08
	.zero		1


	//   ....[28]....
        /*024c*/ 	.word	0x00000410
        /*0250*/ 	.word	0x000000ff
        /*0254*/ 	.word	0x00000070
        /*0258*/ 	.short	0x0100
        /*025a*/ 	.byte	0x08
	.zero		1


	//   ....[29]....
        /*025c*/ 	.word	0x00000420
        /*0260*/ 	.word	0x000000ff
        /*0264*/ 	.word	0x00000198
        /*0268*/ 	.short	0x0100
        /*026a*/ 	.byte	0x08
	.zero		1


	//   ....[30]....
        /*026c*/ 	.word	0x00000430
        /*0270*/ 	.word	0x000000ff
        /*0274*/ 	.word	0x00000078
        /*0278*/ 	.short	0x0100
        /*027a*/ 	.byte	0x08
	.zero		1


	//   ....[31]....
        /*027c*/ 	.word	0x00000440
        /*0280*/ 	.word	0x000000ff
        /*0284*/ 	.word	0x000001a0
        /*0288*/ 	.short	0x0100
        /*028a*/ 	.byte	0x08
	.zero		1


	//   ....[32]....
        /*028c*/ 	.word	0x00000450
        /*0290*/ 	.word	0x000000ff
        /*0294*/ 	.word	0x00000080
        /*0298*/ 	.short	0x0100
        /*029a*/ 	.byte	0x08
	.zero		1


	//   ....[33]....
        /*029c*/ 	.word	0x00000460
        /*02a0*/ 	.word	0x000000ff
        /*02a4*/ 	.word	0x000001a8
        /*02a8*/ 	.short	0x0100
        /*02aa*/ 	.byte	0x08
	.zero		1


	//   ....[34]....
        /*02ac*/ 	.word	0x00000470
        /*02b0*/ 	.word	0x000000ff
        /*02b4*/ 	.word	0x00000088
        /*02b8*/ 	.short	0x0100
        /*02ba*/ 	.byte	0x08
	.zero		1


	//   ....[35]....
        /*02bc*/ 	.word	0x00000480
        /*02c0*/ 	.word	0x000000ff
        /*02c4*/ 	.word	0x000001b0
        /*02c8*/ 	.short	0x0100
        /*02ca*/ 	.byte	0x08
	.zero		1


	//   ....[36]....
        /*02cc*/ 	.word	0x00000490
        /*02d0*/ 	.word	0x000000ff
        /*02d4*/ 	.word	0x00000090
        /*02d8*/ 	.short	0x0100
        /*02da*/ 	.byte	0x08
	.zero		1


	//   ....[37]....
        /*02dc*/ 	.word	0x000004a0
        /*02e0*/ 	.word	0x000000ff
        /*02e4*/ 	.word	0x000001b8
        /*02e8*/ 	.short	0x0100
        /*02ea*/ 	.byte	0x08
	.zero		1


	//   ....[38]....
        /*02ec*/ 	.word	0x000004b0
        /*02f0*/ 	.word	0x000000ff
        /*02f4*/ 	.word	0x00000098
        /*02f8*/ 	.short	0x0100
        /*02fa*/ 	.byte	0x08
	.zero		1


	//   ....[39]....
        /*02fc*/ 	.word	0x000004c0
        /*0300*/ 	.word	0x000000ff
        /*0304*/ 	.word	0x000001c0
        /*0308*/ 	.short	0x0100
        /*030a*/ 	.byte	0x08
	.zero		1


	//   ....[40]....
        /*030c*/ 	.word	0x000004d0
        /*0310*/ 	.word	0x000000ff
        /*0314*/ 	.word	0x000000a0
        /*0318*/ 	.short	0x0100
        /*031a*/ 	.byte	0x08
	.zero		1


	//   ....[41]....
        /*031c*/ 	.word	0x000004e0
        /*0320*/ 	.word	0x000000ff
        /*0324*/ 	.word	0x000001c8
        /*0328*/ 	.short	0x0100
        /*032a*/ 	.byte	0x08
	.zero		1


	//   ....[42]....
        /*032c*/ 	.word	0x000004f0
        /*0330*/ 	.word	0x000000ff
        /*0334*/ 	.word	0x000000a8
        /*0338*/ 	.short	0x0100
        /*033a*/ 	.byte	0x08
	.zero		1


	//   ....[43]....
        /*033c*/ 	.word	0x00000500
        /*0340*/ 	.word	0x000000ff
        /*0344*/ 	.word	0x000001d0
        /*0348*/ 	.short	0x0100
        /*034a*/ 	.byte	0x08
	.zero		1


	//   ....[44]....
        /*034c*/ 	.word	0x00000510
        /*0350*/ 	.word	0x000000ff
        /*0354*/ 	.word	0x000000b0
        /*0358*/ 	.short	0x0100
        /*035a*/ 	.byte	0x08
	.zero		1


	//   ....[45]....
        /*035c*/ 	.word	0x00000520
        /*0360*/ 	.word	0x000000ff
        /*0364*/ 	.word	0x000001d8
        /*0368*/ 	.short	0x0100
        /*036a*/ 	.byte	0x08
	.zero		1


	//   ....[46]....
        /*036c*/ 	.word	0x00000530
        /*0370*/ 	.word	0x000000ff
        /*0374*/ 	.word	0x000000b8
        /*0378*/ 	.short	0x0100
        /*037a*/ 	.byte	0x08
	.zero		1


	//   ....[47]....
        /*037c*/ 	.word	0x00000540
        /*0380*/ 	.word	0x000000ff
        /*0384*/ 	.word	0x000001e0
        /*0388*/ 	.short	0x0100
        /*038a*/ 	.byte	0x08
	.zero		1


	//   ....[48]....
        /*038c*/ 	.word	0x00000550
        /*0390*/ 	.word	0x000000ff
        /*0394*/ 	.word	0x000000c0
        /*0398*/ 	.short	0x0100
        /*039a*/ 	.byte	0x08
	.zero		1


	//   ....[49]....
        /*039c*/ 	.word	0x00000560
        /*03a0*/ 	.word	0x000000ff
        /*03a4*/ 	.word	0x000001e8
        /*03a8*/ 	.short	0x0100
        /*03aa*/ 	.byte	0x08
	.zero		1


	//   ....[50]....
        /*03ac*/ 	.word	0x00000570
        /*03b0*/ 	.word	0x000000ff
        /*03b4*/ 	.word	0x000000c8
        /*03b8*/ 	.short	0x0100
        /*03ba*/ 	.byte	0x08
	.zero		1


	//   ....[51]....
        /*03bc*/ 	.word	0x00000580
        /*03c0*/ 	.word	0x000000ff
        /*03c4*/ 	.word	0x000001f0
        /*03c8*/ 	.short	0x0100
        /*03ca*/ 	.byte	0x08
	.zero		1


	//   ....[52]....
        /*03cc*/ 	.word	0x00000590
        /*03d0*/ 	.word	0x000000ff
        /*03d4*/ 	.word	0x000000d0
        /*03d8*/ 	.short	0x0100
        /*03da*/ 	.byte	0x08
	.zero		1


	//   ....[53]....
        /*03dc*/ 	.word	0x000005a0
        /*03e0*/ 	.word	0x000000ff
        /*03e4*/ 	.word	0x000001f8
        /*03e8*/ 	.short	0x0100
        /*03ea*/ 	.byte	0x08
	.zero		1


	//   ....[54]....
        /*03ec*/ 	.word	0x000005b0
        /*03f0*/ 	.word	0x000000ff
        /*03f4*/ 	.word	0x000000d8
        /*03f8*/ 	.short	0x0100
        /*03fa*/ 	.byte	0x08
	.zero		1


	//   ....[55]....
        /*03fc*/ 	.word	0x000005c0
        /*0400*/ 	.word	0x000000ff
        /*0404*/ 	.word	0x00000200
        /*0408*/ 	.short	0x0100
        /*040a*/ 	.byte	0x08
	.zero		1


	//   ....[56]....
        /*040c*/ 	.word	0x000005d0
        /*0410*/ 	.word	0x000000ff
        /*0414*/ 	.word	0x000000e0
        /*0418*/ 	.short	0x0100
        /*041a*/ 	.byte	0x08
	.zero		1


	//   ....[57]....
        /*041c*/ 	.word	0x000005e0
        /*0420*/ 	.word	0x000000ff
        /*0424*/ 	.word	0x00000208
        /*0428*/ 	.short	0x0100
        /*042a*/ 	.byte	0x08
	.zero		1


	//   ....[58]....
        /*042c*/ 	.word	0x000005f0
        /*0430*/ 	.word	0x000000ff
        /*0434*/ 	.word	0x000000e8
        /*0438*/ 	.short	0x0100
        /*043a*/ 	.byte	0x08
	.zero		1


	//   ....[59]....
        /*043c*/ 	.word	0x00000600
        /*0440*/ 	.word	0x000000ff
        /*0444*/ 	.word	0x00000210
        /*0448*/ 	.short	0x0100
        /*044a*/ 	.byte	0x08
	.zero		1


	//   ....[60]....
        /*044c*/ 	.word	0x00000610
        /*0450*/ 	.word	0x000000ff
        /*0454*/ 	.word	0x000000f0
        /*0458*/ 	.short	0x0100
        /*045a*/ 	.byte	0x08
	.zero		1


	//   ....[61]....
        /*045c*/ 	.word	0x00000620
        /*0460*/ 	.word	0x000000ff
        /*0464*/ 	.word	0x00000218
        /*0468*/ 	.short	0x0100
        /*046a*/ 	.byte	0x08
	.zero		1


	//   ....[62]....
        /*046c*/ 	.word	0x00000630
        /*0470*/ 	.word	0x000000ff
        /*0474*/ 	.word	0x000000f8
        /*0478*/ 	.short	0x0100
        /*047a*/ 	.byte	0x08
	.zero		1


	//   ....[63]....
        /*047c*/ 	.word	0x00000640
        /*0480*/ 	.word	0x000000ff
        /*0484*/ 	.word	0x00000220
        /*0488*/ 	.short	0x0100
        /*048a*/ 	.byte	0x08
	.zero		1


	//   ....[64]....
        /*048c*/ 	.word	0x00000650
        /*0490*/ 	.word	0x000000ff
        /*0494*/ 	.word	0x00000100
        /*0498*/ 	.short	0x0100
        /*049a*/ 	.byte	0x08
	.zero		1


	//   ....[65]....
        /*049c*/ 	.word	0x00000660
        /*04a0*/ 	.word	0x000000ff
        /*04a4*/ 	.word	0x00000228
        /*04a8*/ 	.short	0x0100
        /*04aa*/ 	.byte	0x08
	.zero		1


	//   ....[66]....
        /*04ac*/ 	.word	0x00000670
        /*04b0*/ 	.word	0x000000ff
        /*04b4*/ 	.word	0x00000108
        /*04b8*/ 	.short	0x0100
        /*04ba*/ 	.byte	0x08
	.zero		1


	//   ....[67]....
        /*04bc*/ 	.word	0x00000680
        /*04c0*/ 	.word	0x000000ff
        /*04c4*/ 	.word	0x00000230
        /*04c8*/ 	.short	0x0100
        /*04ca*/ 	.byte	0x08
	.zero		1


	//   ....[68]....
        /*04cc*/ 	.word	0x00000690
        /*04d0*/ 	.word	0x000000ff
        /*04d4*/ 	.word	0x00000110
        /*04d8*/ 	.short	0x0100
        /*04da*/ 	.byte	0x08
	.zero		1


	//   ....[69]....
        /*04dc*/ 	.word	0x000006a0
        /*04e0*/ 	.word	0x000000ff
        /*04e4*/ 	.word	0x00000238
        /*04e8*/ 	.short	0x0100
        /*04ea*/ 	.byte	0x08
	.zero		1


	//   ....[70]....
        /*04ec*/ 	.word	0x000006b0
        /*04f0*/ 	.word	0x000000ff
        /*04f4*/ 	.word	0x00000118
        /*04f8*/ 	.short	0x0100
        /*04fa*/ 	.byte	0x08
	.zero		1


	//   ....[71]....
        /*04fc*/ 	.word	0x000006c0
        /*0500*/ 	.word	0x000000ff
        /*0504*/ 	.word	0x00000240
        /*0508*/ 	.short	0x0100
        /*050a*/ 	.byte	0x08
	.zero		1


	//   ....[72]....
        /*050c*/ 	.word	0x000006d0
        /*0510*/ 	.word	0x000000ff
        /*0514*/ 	.word	0x00000120
        /*0518*/ 	.short	0x0100
        /*051a*/ 	.byte	0x08
	.zero		1


	//   ....[73]....
        /*051c*/ 	.word	0x000006e0
        /*0520*/ 	.word	0x000000ff
        /*0524*/ 	.word	0x00000248
        /*0528*/ 	.short	0x0100
        /*052a*/ 	.byte	0x08
	.zero		1


	//   ....[74]....
        /*052c*/ 	.word	0x00000a00
        /*0530*/ 	.word	0x000000ff
        /*0534*/ 	.word	0x00000280
        /*0538*/ 	.short	0x0100
        /*053a*/ 	.byte	0x08
	.zero		1


	//   ....[75]....
        /*053c*/ 	.word	0x00000a70
        /*0540*/ 	.word	0x000000ff
        /*0544*/ 	.word	0x00000288
        /*0548*/ 	.short	0x0100
        /*054a*/ 	.byte	0x08
	.zero		1


	//   ....[76]....
        /*054c*/ 	.word	0x00000a90
        /*0550*/ 	.word	0x000000ff
        /*0554*/ 	.word	0x00000260
        /*0558*/ 	.short	0x0100
        /*055a*/ 	.byte	0x09
	.zero		1


	//   ....[77]....
        /*055c*/ 	.word	0x00000aa0
        /*0560*/ 	.word	0x000000ff
        /*0564*/ 	.word	0x00000268
        /*0568*/ 	.short	0x0100
        /*056a*/ 	.byte	0x09
	.zero		1


	//   ....[78]....
        /*056c*/ 	.word	0x00000ab0
        /*0570*/ 	.word	0x000000ff
        /*0574*/ 	.word	0x00000270
        /*0578*/ 	.short	0x0100
        /*057a*/ 	.byte	0x09
	.zero		1


	//   ....[79]....
        /*057c*/ 	.word	0x00000ac0
        /*0580*/ 	.word	0x000000ff
        /*0584*/ 	.word	0x00000278
        /*0588*/ 	.short	0x0100
        /*058a*/ 	.byte	0x09
	.zero		1


	//   ....[80]....
        /*058c*/ 	.word	0x00001890
        /*0590*/ 	.word	0x000000ff
        /*0594*/ 	.word	0xfffffff8
        /*0598*/ 	.short	0x010a
        /*059a*/ 	.byte	0x0f
	.zero		1


	//   ....[81]....
        /*059c*/ 	.word	0x00001d70
        /*05a0*/ 	.word	0x000000ff
        /*05a4*/ 	.word	0x00000000
        /*05a8*/ 	.short	0x010a
        /*05aa*/ 	.byte	0x06
	.zero		1


	//   ....[82]....
        /*05ac*/ 	.word	0x00001db0
        /*05b0*/ 	.word	0x000000ff
        /*05b4*/ 	.word	0x00000000
        /*05b8*/ 	.short	0x010a
        /*05ba*/ 	.byte	0x06
	.zero		1


	//   ....[83]....
        /*05bc*/ 	.word	0x00002660
        /*05c0*/ 	.word	0x000000ff
        /*05c4*/ 	.word	0x00000000
        /*05c8*/ 	.short	0x010a
        /*05ca*/ 	.byte	0x09
	.zero		1


	//   ....[84]....
        /*05cc*/ 	.word	0x000026a0
        /*05d0*/ 	.word	0x000000ff
        /*05d4*/ 	.word	0x00000000
        /*05d8*/ 	.short	0x010a
        /*05da*/ 	.byte	0x09
	.zero		1


	//   ....[85]....
        /*05dc*/ 	.word	0x00002cb0
        /*05e0*/ 	.word	0x000000ff
        /*05e4*/ 	.word	0x00000000
        /*05e8*/ 	.short	0x0101
        /*05ea*/ 	.byte	0x08
	.zero		1


	//   ....[86]....
        /*05ec*/ 	.word	0x00003220
        /*05f0*/ 	.word	0x00000011
        /*05f4*/ 	.word	0x00000000
        /*05f8*/ 	.short	0x0101
        /*05fa*/ 	.byte	0x16
	.zero		1


	//   ....[87]....
        /*05fc*/ 	.word	0x00003320
        /*0600*/ 	.word	0x000000ff
        /*0604*/ 	.word	0x00000000
        /*0608*/ 	.short	0x0101
        /*060a*/ 	.byte	0x06
	.zero		1


	//   ....[88]....
        /*060c*/ 	.word	0x000033d0
        /*0610*/ 	.word	0x000000ff
        /*0614*/ 	.word	0x00000008
        /*0618*/ 	.short	0x010a
        /*061a*/ 	.byte	0x0f
	.zero		1


	//   ....[89]....
        /*061c*/ 	.word	0x00007c90
        /*0620*/ 	.word	0x00000004
        /*0624*/ 	.word	0x00000000
        /*0628*/ 	.short	0x0101
        /*062a*/ 	.byte	0x16
	.zero		1


	//   ....[90]....
        /*062c*/ 	.word	0x00008570
        /*0630*/ 	.word	0x00000013
        /*0634*/ 	.word	0x00000128
        /*0638*/ 	.short	0x010a
        /*063a*/ 	.byte	0x3f
	.zero		1


	//   ....[91]....
        /*063c*/ 	.word	0x00008950
        /*0640*/ 	.word	0x0000000a
        /*0644*/ 	.word	0x00000288
        /*0648*/ 	.short	0x0101
        /*064a*/ 	.byte	0x3f
	.zero		1


	//   ....[92]....
        /*064c*/ 	.word	0x00009060
        /*0650*/ 	.word	0x00000005
        /*0654*/ 	.word	0x00000000
        /*0658*/ 	.short	0x010a
        /*065a*/ 	.byte	0x3f
	.zero		1


	//   ....[93]....
        /*065c*/ 	.word	0x000090e0
        /*0660*/ 	.word	0x00000007
        /*0664*/ 	.word	0x00000000
        /*0668*/ 	.short	0x010a
        /*066a*/ 	.byte	0x3f
	.zero		1


	//   ....[94]....
        /*066c*/ 	.word	0x00009170
        /*0670*/ 	.word	0x00000006
        /*0674*/ 	.word	0x00000000
        /*0678*/ 	.short	0x010a
        /*067a*/ 	.byte	0x3f
	.zero		1


	//   ....[95]....
        /*067c*/ 	.word	0x00009200
        /*0680*/ 	.word	0x00000009
        /*0684*/ 	.word	0x00000000
        /*0688*/ 	.short	0x010a
        /*068a*/ 	.byte	0x3f
	.zero		1


	//   ....[96]....
        /*068c*/ 	.word	0x00009290
        /*0690*/ 	.word	0x00000006
        /*0694*/ 	.word	0x00000000
        /*0698*/ 	.short	0x010a
        /*069a*/ 	.byte	0x3f
	.zero		1


	//   ....[97]....
        /*069c*/ 	.word	0x00009320
        /*06a0*/ 	.word	0x00000009
        /*06a4*/ 	.word	0x00000000
        /*06a8*/ 	.short	0x010a
        /*06aa*/ 	.byte	0x3f
	.zero		1


	//   ....[98]....
        /*06ac*/ 	.word	0x000093b0
        /*06b0*/ 	.word	0x00000006
        /*06b4*/ 	.word	0x00000000
        /*06b8*/ 	.short	0x010a
        /*06ba*/ 	.byte	0x3f
	.zero		1


	//   ....[99]....
        /*06bc*/ 	.word	0x00009440
        /*06c0*/ 	.word	0x00000009
        /*06c4*/ 	.word	0x00000000
        /*06c8*/ 	.short	0x010a
        /*06ca*/ 	.byte	0x3f
	.zero		1


	//   ....[100]....
        /*06cc*/ 	.word	0x000094d0
        /*06d0*/ 	.word	0x00000006
        /*06d4*/ 	.word	0x00000000
        /*06d8*/ 	.short	0x010a
        /*06da*/ 	.byte	0x3f
	.zero		1


	//   ....[101]....
        /*06dc*/ 	.word	0x00009560
        /*06e0*/ 	.word	0x00000009
        /*06e4*/ 	.word	0x00000000
        /*06e8*/ 	.short	0x010a
        /*06ea*/ 	.byte	0x3f
	.zero		1


	//   ....[102]....
        /*06ec*/ 	.word	0x000095f0
        /*06f0*/ 	.word	0x00000006
        /*06f4*/ 	.word	0x00000000
        /*06f8*/ 	.short	0x010a
        /*06fa*/ 	.byte	0x3f
	.zero		1


	//   ....[103]....
        /*06fc*/ 	.word	0x00009680
        /*0700*/ 	.word	0x00000009
        /*0704*/ 	.word	0x00000000
        /*0708*/ 	.short	0x010a
        /*070a*/ 	.byte	0x3f
	.zero		1


	//   ....[104]....
        /*070c*/ 	.word	0x00009710
        /*0710*/ 	.word	0x00000006
        /*0714*/ 	.word	0x00000000
        /*0718*/ 	.short	0x010a
        /*071a*/ 	.byte	0x3f
	.zero		1


	//   ....[105]....
        /*071c*/ 	.word	0x000097a0
        /*0720*/ 	.word	0x00000009
        /*0724*/ 	.word	0x00000000
        /*0728*/ 	.short	0x010a
        /*072a*/ 	.byte	0x3f
	.zero		1


	//   ....[106]....
        /*072c*/ 	.word	0x00009830
        /*0730*/ 	.word	0x00000006
        /*0734*/ 	.word	0x00000000
        /*0738*/ 	.short	0x010a
        /*073a*/ 	.byte	0x3f
	.zero		1


	//   ....[107]....
        /*073c*/ 	.word	0x000098c0
        /*0740*/ 	.word	0x00000009
        /*0744*/ 	.word	0x00000000
        /*0748*/ 	.short	0x010a
        /*074a*/ 	.byte	0x3f
	.zero		1


	//   ....[108]....
        /*074c*/ 	.word	0x00009950
        /*0750*/ 	.word	0x00000006
        /*0754*/ 	.word	0x00000000
        /*0758*/ 	.short	0x010a
        /*075a*/ 	.byte	0x3f
	.zero		1


	//   ....[109]....
        /*075c*/ 	.word	0x000099e0
        /*0760*/ 	.word	0x00000009
        /*0764*/ 	.word	0x00000000
        /*0768*/ 	.short	0x010a
        /*076a*/ 	.byte	0x3f
	.zero		1


	//   ....[110]....
        /*076c*/ 	.word	0x00009a70
        /*0770*/ 	.word	0x00000006
        /*0774*/ 	.word	0x00000000
        /*0778*/ 	.short	0x010a
        /*077a*/ 	.byte	0x3f
	.zero		1


	//   ....[111]....
        /*077c*/ 	.word	0x00009b00
        /*0780*/ 	.word	0x00000009
        /*0784*/ 	.word	0x00000000
        /*0788*/ 	.short	0x010a
        /*078a*/ 	.byte	0x3f
	.zero		1


	//   ....[112]....
        /*078c*/ 	.word	0x00009b90
        /*0790*/ 	.word	0x00000006
        /*0794*/ 	.word	0x00000000
        /*0798*/ 	.short	0x010a
        /*079a*/ 	.byte	0x3f
	.zero		1


	//   ....[113]....
        /*079c*/ 	.word	0x00009c20
        /*07a0*/ 	.word	0x00000009
        /*07a4*/ 	.word	0x00000000
        /*07a8*/ 	.short	0x010a
        /*07aa*/ 	.byte	0x3f
	.zero		1


	//   ....[114]....
        /*07ac*/ 	.word	0x00009cb0
        /*07b0*/ 	.word	0x00000006
        /*07b4*/ 	.word	0x00000000
        /*07b8*/ 	.short	0x010a
        /*07ba*/ 	.byte	0x3f
	.zero		1


	//   ....[115]....
        /*07bc*/ 	.word	0x00009d40
        /*07c0*/ 	.word	0x00000009
        /*07c4*/ 	.word	0x00000000
        /*07c8*/ 	.short	0x010a
        /*07ca*/ 	.byte	0x3f
	.zero		1


	//   ....[116]....
        /*07cc*/ 	.word	0x00009dd0
        /*07d0*/ 	.word	0x00000006
        /*07d4*/ 	.word	0x00000000
        /*07d8*/ 	.short	0x010a
        /*07da*/ 	.byte	0x3f
	.zero		1


	//   ....[117]....
        /*07dc*/ 	.word	0x00009e60
        /*07e0*/ 	.word	0x00000009
        /*07e4*/ 	.word	0x00000000
        /*07e8*/ 	.short	0x010a
        /*07ea*/ 	.byte	0x3f
	.zero		1


	//   ....[118]....
        /*07ec*/ 	.word	0x00009ef0
        /*07f0*/ 	.word	0x00000006
        /*07f4*/ 	.word	0x00000000
        /*07f8*/ 	.short	0x010a
        /*07fa*/ 	.byte	0x3f
	.zero		1


	//   ....[119]....
        /*07fc*/ 	.word	0x00009f80
        /*0800*/ 	.word	0x00000009
        /*0804*/ 	.word	0x00000000
        /*0808*/ 	.short	0x010a
        /*080a*/ 	.byte	0x3f
	.zero		1


	//   ....[120]....
        /*080c*/ 	.word	0x0000a010
        /*0810*/ 	.word	0x00000006
        /*0814*/ 	.word	0x00000000
        /*0818*/ 	.short	0x010a
        /*081a*/ 	.byte	0x3f
	.zero		1


	//   ....[121]....
        /*081c*/ 	.word	0x0000a0a0
        /*0820*/ 	.word	0x00000009
        /*0824*/ 	.word	0x00000000
        /*0828*/ 	.short	0x010a
        /*082a*/ 	.byte	0x3f
	.zero		1


	//   ....[122]....
        /*082c*/ 	.word	0x0000a130
        /*0830*/ 	.word	0x00000006
        /*0834*/ 	.word	0x00000000
        /*0838*/ 	.short	0x010a
        /*083a*/ 	.byte	0x3f
	.zero		1


	//   ....[123]....
        /*083c*/ 	.word	0x0000a1c0
        /*0840*/ 	.word	0x00000009
        /*0844*/ 	.word	0x00000000
        /*0848*/ 	.short	0x010a
        /*084a*/ 	.byte	0x3f
	.zero		1


	//   ....[124]....
        /*084c*/ 	.word	0x0000a250
        /*0850*/ 	.word	0x00000006
        /*0854*/ 	.word	0x00000000
        /*0858*/ 	.short	0x010a
        /*085a*/ 	.byte	0x3f
	.zero		1


	//   ....[125]....
        /*085c*/ 	.word	0x0000a2e0
        /*0860*/ 	.word	0x00000009
        /*0864*/ 	.word	0x00000000
        /*0868*/ 	.short	0x010a
        /*086a*/ 	.byte	0x3f
	.zero		1


	//   ....[126]....
        /*086c*/ 	.word	0x0000a370
        /*0870*/ 	.word	0x00000008
        /*0874*/ 	.word	0x00000000
        /*0878*/ 	.short	0x010a
        /*087a*/ 	.byte	0x3f
	.zero		1


	//   ....[127]....
        /*087c*/ 	.word	0x0000a400
        /*0880*/ 	.word	0x0000000b
        /*0884*/ 	.word	0x00000000
        /*0888*/ 	.short	0x010a
        /*088a*/ 	.byte	0x3f
	.zero		1


	//   ....[128]....
        /*088c*/ 	.word	0x0000a490
        /*0890*/ 	.word	0x00000003
        /*0894*/ 	.word	0x00000000
        /*0898*/ 	.short	0x010a
        /*089a*/ 	.byte	0x3f
	.zero		1


	//   ....[129]....
        /*089c*/ 	.word	0x0000a500
        /*08a0*/ 	.word	0x00000011
        /*08a4*/ 	.word	0xfffffff8
        /*08a8*/ 	.short	0x010a
        /*08aa*/ 	.byte	0x3f
	.zero		1


	//   ....[130]....
        /*08ac*/ 	.word	0x0000a560
        /*08b0*/ 	.word	0x00000011
        /*08b4*/ 	.word	0x00000000
        /*08b8*/ 	.short	0x010a
        /*08ba*/ 	.byte	0x3f
	.zero		1


	//   ....[131]....
        /*08bc*/ 	.word	0x0000a5c0
        /*08c0*/ 	.word	0x00000012
        /*08c4*/ 	.word	0x00000000
        /*08c8*/ 	.short	0x010a
        /*08ca*/ 	.byte	0x3f
	.zero		1


	//   ....[132]....
        /*08cc*/ 	.word	0x0000a620
        /*08d0*/ 	.word	0x00000011
        /*08d4*/ 	.word	0x00000008
        /*08d8*/ 	.short	0x010a
        /*08da*/ 	.byte	0x3f
	.zero		1


	//   ....[133]....
        /*08dc*/ 	.word	0x0000a6f0
        /*08e0*/ 	.word	0x00000013
        /*08e4*/ 	.word	0x00000128
        /*08e8*/ 	.short	0x010a
        /*08ea*/ 	.byte	0x3f
	.zero		1


	//   ....[134]....
        /*08ec*/ 	.word	0x0000a7d0
        /*08f0*/ 	.word	0x00000005
        /*08f4*/ 	.word	0x00000000
        /*08f8*/ 	.short	0x010a
        /*08fa*/ 	.byte	0x3f
	.zero		1


	//   ....[135]....
        /*08fc*/ 	.word	0x0000a820
        /*0900*/ 	.word	0x00000007
        /*0904*/ 	.word	0x00000000
        /*0908*/ 	.short	0x010a
        /*090a*/ 	.byte	0x3f
	.zero		1


	//   ....[136]....
        /*090c*/ 	.word	0x0000a870
        /*0910*/ 	.word	0x00000006
        /*0914*/ 	.word	0x00000000
        /*0918*/ 	.short	0x010a
        /*091a*/ 	.byte	0x3f
	.zero		1


	//   ....[137]....
        /*091c*/ 	.word	0x0000a8c0
        /*0920*/ 	.word	0x00000009
        /*0924*/ 	.word	0x00000000
        /*0928*/ 	.short	0x010a
        /*092a*/ 	.byte	0x3f
	.zero		1


	//   ....[138]....
        /*092c*/ 	.word	0x0000a910
        /*0930*/ 	.word	0x00000006
        /*0934*/ 	.word	0x00000000
        /*0938*/ 	.short	0x010a
        /*093a*/ 	.byte	0x3f
	.zero		1


	//   ....[139]....
        /*093c*/ 	.word	0x0000a960
        /*0940*/ 	.word	0x00000009
        /*0944*/ 	.word	0x00000000
        /*0948*/ 	.short	0x010a
        /*094a*/ 	.byte	0x3f
	.zero		1


	//   ....[140]....
        /*094c*/ 	.word	0x0000a9b0
        /*0950*/ 	.word	0x00000006
        /*0954*/ 	.word	0x00000000
        /*0958*/ 	.short	0x010a
        /*095a*/ 	.byte	0x3f
	.zero		1


	//   ....[141]....
        /*095c*/ 	.word	0x0000aa00
        /*0960*/ 	.word	0x00000009
        /*0964*/ 	.word	0x00000000
        /*0968*/ 	.short	0x010a
        /*096a*/ 	.byte	0x3f
	.zero		1


	//   ....[142]....
        /*096c*/ 	.word	0x0000aa50
        /*0970*/ 	.word	0x00000006
        /*0974*/ 	.word	0x00000000
        /*0978*/ 	.short	0x010a
        /*097a*/ 	.byte	0x3f
	.zero		1


	//   ....[143]....
        /*097c*/ 	.word	0x0000aaa0
        /*0980*/ 	.word	0x00000009
        /*0984*/ 	.word	0x00000000
        /*0988*/ 	.short	0x010a
        /*098a*/ 	.byte	0x3f
	.zero		1


	//   ....[144]....
        /*098c*/ 	.word	0x0000aaf0
        /*0990*/ 	.word	0x00000006
        /*0994*/ 	.word	0x00000000
        /*0998*/ 	.short	0x010a
        /*099a*/ 	.byte	0x3f
	.zero		1


	//   ....[145]....
        /*099c*/ 	.word	0x0000ab40
        /*09a0*/ 	.word	0x00000009
        /*09a4*/ 	.word	0x00000000
        /*09a8*/ 	.short	0x010a
        /*09aa*/ 	.byte	0x3f
	.zero		1


	//   ....[146]....
        /*09ac*/ 	.word	0x0000ab90
        /*09b0*/ 	.word	0x00000006
        /*09b4*/ 	.word	0x00000000
        /*09b8*/ 	.short	0x010a
        /*09ba*/ 	.byte	0x3f
	.zero		1


	//   ....[147]....
        /*09bc*/ 	.word	0x0000abe0
        /*09c0*/ 	.word	0x00000009
        /*09c4*/ 	.word	0x00000000
        /*09c8*/ 	.short	0x010a
        /*09ca*/ 	.byte	0x3f
	.zero		1


	//   ....[148]....
        /*09cc*/ 	.word	0x0000ac30
        /*09d0*/ 	.word	0x00000006
        /*09d4*/ 	.word	0x00000000
        /*09d8*/ 	.short	0x010a
        /*09da*/ 	.byte	0x3f
	.zero		1


	//   ....[149]....
        /*09dc*/ 	.word	0x0000ac80
        /*09e0*/ 	.word	0x00000009
        /*09e4*/ 	.word	0x00000000
        /*09e8*/ 	.short	0x010a
        /*09ea*/ 	.byte	0x3f
	.zero		1


	//   ....[150]....
        /*09ec*/ 	.word	0x0000acd0
        /*09f0*/ 	.word	0x00000006
        /*09f4*/ 	.word	0x00000000
        /*09f8*/ 	.short	0x010a
        /*09fa*/ 	.byte	0x3f
	.zero		1


	//   ....[151]....
        /*09fc*/ 	.word	0x0000ad20
        /*0a00*/ 	.word	0x00000009
        /*0a04*/ 	.word	0x00000000
        /*0a08*/ 	.short	0x010a
        /*0a0a*/ 	.byte	0x3f
	.zero		1


	//   ....[152]....
        /*0a0c*/ 	.word	0x0000ad70
        /*0a10*/ 	.word	0x00000006
        /*0a14*/ 	.word	0x00000000
        /*0a18*/ 	.short	0x010a
        /*0a1a*/ 	.byte	0x3f
	.zero		1


	//   ....[153]....
        /*0a1c*/ 	.word	0x0000adc0
        /*0a20*/ 	.word	0x00000009
        /*0a24*/ 	.word	0x00000000
        /*0a28*/ 	.short	0x010a
        /*0a2a*/ 	.byte	0x3f
	.zero		1


	//   ....[154]....
        /*0a2c*/ 	.word	0x0000ae10
        /*0a30*/ 	.word	0x00000006
        /*0a34*/ 	.word	0x00000000
        /*0a38*/ 	.short	0x010a
        /*0a3a*/ 	.byte	0x3f
	.zero		1


	//   ....[155]....
        /*0a3c*/ 	.word	0x0000ae60
        /*0a40*/ 	.word	0x00000009
        /*0a44*/ 	.word	0x00000000
        /*0a48*/ 	.short	0x010a
        /*0a4a*/ 	.byte	0x3f
	.zero		1


	//   ....[156]....
        /*0a4c*/ 	.word	0x0000aeb0
        /*0a50*/ 	.word	0x00000006
        /*0a54*/ 	.word	0x00000000
        /*0a58*/ 	.short	0x010a
        /*0a5a*/ 	.byte	0x3f
	.zero		1


	//   ....[157]....
        /*0a5c*/ 	.word	0x0000af00
        /*0a60*/ 	.word	0x00000009
        /*0a64*/ 	.word	0x00000000
        /*0a68*/ 	.short	0x010a
        /*0a6a*/ 	.byte	0x3f
	.zero		1


	//   ....[158]....
        /*0a6c*/ 	.word	0x0000af50
        /*0a70*/ 	.word	0x00000006
        /*0a74*/ 	.word	0x00000000
        /*0a78*/ 	.short	0x010a
        /*0a7a*/ 	.byte	0x3f
	.zero		1


	//   ....[159]....
        /*0a7c*/ 	.word	0x0000afa0
        /*0a80*/ 	.word	0x00000009
        /*0a84*/ 	.word	0x00000000
        /*0a88*/ 	.short	0x010a
        /*0a8a*/ 	.byte	0x3f
	.zero		1


	//   ....[160]....
        /*0a8c*/ 	.word	0x0000aff0
        /*0a90*/ 	.word	0x00000006
        /*0a94*/ 	.word	0x00000000
        /*0a98*/ 	.short	0x010a
        /*0a9a*/ 	.byte	0x3f
	.zero		1


	//   ....[161]....
        /*0a9c*/ 	.word	0x0000b040
        /*0aa0*/ 	.word	0x00000009
        /*0aa4*/ 	.word	0x00000000
        /*0aa8*/ 	.short	0x010a
        /*0aaa*/ 	.byte	0x3f
	.zero		1


	//   ....[162]....
        /*0aac*/ 	.word	0x0000b090
        /*0ab0*/ 	.word	0x00000006
        /*0ab4*/ 	.word	0x00000000
        /*0ab8*/ 	.short	0x010a
        /*0aba*/ 	.byte	0x3f
	.zero		1


	//   ....[163]....
        /*0abc*/ 	.word	0x0000b0e0
        /*0ac0*/ 	.word	0x00000009
        /*0ac4*/ 	.word	0x00000000
        /*0ac8*/ 	.short	0x010a
        /*0aca*/ 	.byte	0x3f
	.zero		1


	//   ....[164]....
        /*0acc*/ 	.word	0x0000b130
        /*0ad0*/ 	.word	0x00000006
        /*0ad4*/ 	.word	0x00000000
        /*0ad8*/ 	.short	0x010a
        /*0ada*/ 	.byte	0x3f
	.zero		1


	//   ....[165]....
        /*0adc*/ 	.word	0x0000b180
        /*0ae0*/ 	.word	0x00000009
        /*0ae4*/ 	.word	0x00000000
        /*0ae8*/ 	.short	0x010a
        /*0aea*/ 	.byte	0x3f
	.zero		1


	//   ....[166]....
        /*0aec*/ 	.word	0x0000b1d0
        /*0af0*/ 	.word	0x00000006
        /*0af4*/ 	.word	0x00000000
        /*0af8*/ 	.short	0x010a
        /*0afa*/ 	.byte	0x3f
	.zero		1


	//   ....[167]....
        /*0afc*/ 	.word	0x0000b220
        /*0b00*/ 	.word	0x00000009
        /*0b04*/ 	.word	0x00000000
        /*0b08*/ 	.short	0x010a
        /*0b0a*/ 	.byte	0x3f
	.zero		1


	//   ....[168]....
        /*0b0c*/ 	.word	0x0000b270
        /*0b10*/ 	.word	0x00000008
        /*0b14*/ 	.word	0x00000000
        /*0b18*/ 	.short	0x010a
        /*0b1a*/ 	.byte	0x3f
	.zero		1


	//   ....[169]....
        /*0b1c*/ 	.word	0x0000b2c0
        /*0b20*/ 	.word	0x0000000b
        /*0b24*/ 	.word	0x00000000
        /*0b28*/ 	.short	0x010a
        /*0b2a*/ 	.byte	0x3f
	.zero		1


	//----- nvinfo : EIATTR_NUM_MBARRIERS
	.align		4
.L_28:
        /*0b2c*/ 	.byte	0x03, 0x38
        /*0b2e*/ 	.short	0x0050


	//----- nvinfo : EIATTR_EXIT_INSTR_OFFSETS
	.align		4
        /*0b30*/ 	.byte	0x04, 0x1c
        /*0b32*/ 	.short	(.L_30 - .L_29)


	//   ....[0]....
.L_29:
        /*0b34*/ 	.word	0x000015c0


	//   ....[1]....
        /*0b38*/ 	.word	0x00001620


	//   ....[2]....
        /*0b3c*/ 	.word	0x000082a0


	//   ....[3]....
        /*0b40*/ 	.word	0x000082d0


	//   ....[4]....
        /*0b44*/ 	.word	0x0000a4e0


	//----- nvinfo : EIATTR_MAX_THREADS
	.align		4
.L_30:
        /*0b48*/ 	.byte	0x04, 0x05
        /*0b4a*/ 	.short	(.L_32 - .L_31)
.L_31:
        /*0b4c*/ 	.word	0x00000180
        /*0b50*/ 	.word	0x00000001
        /*0b54*/ 	.word	0x00000001


	//----- nvinfo : EIATTR_CRS_STACK_SIZE
	.align		4
.L_32:
        /*0b58*/ 	.byte	0x04, 0x1e
        /*0b5a*/ 	.short	(.L_34 - .L_33)
.L_33:
        /*0b5c*/ 	.word	0x00000000


	//----- nvinfo : EIATTR_CBANK_PARAM_SIZE
	.align		4
.L_34:
        /*0b60*/ 	.byte	0x03, 0x19
        /*0b62*/ 	.short	0x0470


	//----- nvinfo : EIATTR_PARAM_CBANK
	.align		4
        /*0b64*/ 	.byte	0x04, 0x0a
        /*0b66*/ 	.short	(.L_36 - .L_35)
	.align		4
.L_35:
        /*0b68*/ 	.word	index@(.nv.constant0._ZN7cutlass13device_kernelINS_4gemm6kernel13GemmUniversalIN4cute5tupleIJiiiiEEENS1_10collective13CollectiveMmaINS1_37MainloopSm90TmaGmmaWarpSpecializedFP8ILi37ENS5_IJNS4_1CILi1EEESB_SB_EEENS1_32KernelTmaWarpSpecializedPingpongEEENS5_IJNSA_ILi64EEENSA_ILi128EEENSA_ILi32EEEEEENS_12float_e5m2_tENS5_IJlSB_lEEESJ_SK_NS4_8TiledMMAINS4_8MMA_AtomIJNS4_4SM904GMMA31MMA_64x128x32_F32E5M2E5M2_SS_TNILNSO_7ScaleInE1ELSQ_1EEEEEENS4_6LayoutISC_NS5_IJNSA_ILi0EEESU_SU_EEEEENS5_IJNS4_10UnderscoreESX_SX_EEEEENS4_13SM90_TMA_LOADENS4_14ComposedLayoutINS4_7SwizzleILi1ELi4ELi3EEENS4_18smem_ptr_flag_bitsILi8EEENST_INS5_IJNSA_ILi8EEESH_EEENS5_IJSH_SB_EEEEEEEvNS4_8identityES10_S1A_vS1B_EENS_8epilogue10collective6detail29Sm90TmaWarpSpecializedAdapterINS1E_15DefaultEpilogueISJ_SK_SK_NS1D_6thread17LinearCombinationISJ_Li1EffLNS1I_9ScaleType4KindE0ELNS_15FloatRoundStyleE2ESJ_EENS1_15EpilogueDefaultEEEEEvvEEEEvNT_6ParamsE)
        /*0b6c*/ 	.short	0x0210
        /*0b6e*/ 	.short	0x0470


	//----- nvinfo : EIATTR_SW_WAR
	.align		4
.L_36:
        /*0b70*/ 	.byte	0x04, 0x36
        /*0b72*/ 	.short	(.L_38 - .L_37)
.L_37:
        /*0b74*/ 	.word	0x00000008
.L_38:


//--------------------- .nv.callgraph             --------------------------
	.section	.nv.callgraph,"",@"SHT_CUDA_CALLGRAPH"
	.align	4
	.sectionentsize	8
	.align		4
        /*0000*/ 	.word	0x00000000
	.align		4
        /*0004*/ 	.word	0xffffffff
	.align		4
        /*0008*/ 	.word	0x00000000
	.align		4
        /*000c*/ 	.word	0xfffffffe
	.align		4
        /*0010*/ 	.word	0x00000000
	.align		4
        /*0014*/ 	.word	0xfffffffd
	.align		4
        /*0018*/ 	.word	0x00000000
	.align		4
        /*001c*/ 	.word	0xfffffffc


//--------------------- .nv.constant4             --------------------------
	.section	.nv.constant4,"a",@progbits
	.align	8
	.align		8
.nv.constant4:
        /*0000*/ 	.dword	_ZN40_INTERNAL_f65d2423_4_k_cu_3ae3d7d6_279904cuda3std3__45__cpo5beginE
	.align		8
        /*0008*/ 	.dword	_ZN40_INTERNAL_f65d2423_4_k_cu_3ae3d7d6_279904cuda3std3__45__cpo3endE
	.align		8
        /*0010*/ 	.dword	_ZN40_INTERNAL_f65d2423_4_k_cu_3ae3d7d6_279904cuda3std3__45__cpo6cbeginE
	.align		8
        /*0018*/ 	.dword	_ZN40_INTERNAL_f65d2423_4_k_cu_3ae3d7d6_279904cuda3std3__45__cpo4cendE
	.align		8
        /*0020*/ 	.dword	_ZN40_INTERNAL_f65d2423_4_k_cu_3ae3d7d6_279904cuda3std3__442_GLOBAL__N__f65d2423_4_k_cu_3ae3d7d6_279906ignoreE
	.align		8
        /*0028*/ 	.dword	_ZN40_INTERNAL_f65d2423_4_k_cu_3ae3d7d6_279904cuda3std3__419piecewise_constructE
	.align		8
        /*0030*/ 	.dword	_ZN40_INTERNAL_f65d2423_4_k_cu_3ae3d7d6_279904cuda3std3__48in_placeE
	.align		8
        /*0038*/ 	.dword	_ZN40_INTERNAL_f65d2423_4_k_cu_3ae3d7d6_279904cuda3std6ranges3__45__cpo4swapE
	.align		8
        /*0040*/ 	.dword	_ZN40_INTERNAL_f65d2423_4_k_cu_3ae3d7d6_279904cuda3std6ranges3__45__cpo9iter_moveE
	.align		8
        /*0048*/ 	.dword	_ZN40_INTERNAL_f65d2423_4_k_cu_3ae3d7d6_279904cute7productE
	.align		8
        /*0050*/ 	.dword	_ZN40_INTERNAL_f65d2423_4_k_cu_3ae3d7d6_279904cute1_E


//--------------------- .text._ZN7cutlass13device_kernelINS_4gemm6kernel13GemmUniversalIN4cute5tupleIJiiiiEEENS1_10collective13CollectiveMmaINS1_37MainloopSm90TmaGmmaWarpSpecializedFP8ILi37ENS5_IJNS4_1CILi1EEESB_SB_EEENS1_32KernelTmaWarpSpecializedPingpongEEENS5_IJNSA_ILi64EEENSA_ILi128EEENSA_ILi32EEEEEENS_12float_e5m2_tENS5_IJlSB_lEEESJ_SK_NS4_8TiledMMAINS4_8MMA_AtomIJNS4_4SM904GMMA31MMA_64x128x32_F32E5M2E5M2_SS_TNILNSO_7ScaleInE1ELSQ_1EEEEEENS4_6LayoutISC_NS5_IJNSA_ILi0EEESU_SU_EEEEENS5_IJNS4_10UnderscoreESX_SX_EEEEENS4_13SM90_TMA_LOADENS4_14ComposedLayoutINS4_7SwizzleILi1ELi4ELi3EEENS4_18smem_ptr_flag_bitsILi8EEENST_INS5_IJNSA_ILi8EEESH_EEENS5_IJSH_SB_EEEEEEEvNS4_8identityES10_S1A_vS1B_EENS_8epilogue10collective6detail29Sm90TmaWarpSpecializedAdapterINS1E_15DefaultEpilogueISJ_SK_SK_NS1D_6thread17LinearCombinationISJ_Li1EffLNS1I_9ScaleType4KindE0ELNS_15FloatRoundStyleE2ESJ_EENS1_15EpilogueDefaultEEEEEvvEEEEvNT_6ParamsE --------------------------
	.section	.text._ZN7cutlass13device_kernelINS_4gemm6kernel13GemmUniversalIN4cute5tupleIJiiiiEEENS1_10collective13CollectiveMmaINS1_37MainloopSm90TmaGmmaWarpSpecializedFP8ILi37ENS5_IJNS4_1CILi1EEESB_SB_EEENS1_32KernelTmaWarpSpecializedPingpongEEENS5_IJNSA_ILi64EEENSA_ILi128EEENSA_ILi32EEEEEENS_12float_e5m2_tENS5_IJlSB_lEEESJ_SK_NS4_8TiledMMAINS4_8MMA_AtomIJNS4_4SM904GMMA31MMA_64x128x32_F32E5M2E5M2_SS_TNILNSO_7ScaleInE1ELSQ_1EEEEEENS4_6LayoutISC_NS5_IJNSA_ILi0EEESU_SU_EEEEENS5_IJNS4_10UnderscoreESX_SX_EEEEENS4_13SM90_TMA_LOADENS4_14ComposedLayoutINS4_7SwizzleILi1ELi4ELi3EEENS4_18smem_ptr_flag_bitsILi8EEENST_INS5_IJNSA_ILi8EEESH_EEENS5_IJSH_SB_EEEEEEEvNS4_8identityES10_S1A_vS1B_EENS_8epilogue10collective6detail29Sm90TmaWarpSpecializedAdapterINS1E_15DefaultEpilogueISJ_SK_SK_NS1D_6thread17LinearCombinationISJ_Li1EffLNS1I_9ScaleType4KindE0ELNS_15FloatRoundStyleE2ESJ_EENS1_15EpilogueDefaultEEEEEvvEEEEvNT_6ParamsE,"ax",@progbits
	.align	128
.text._ZN7cutlass13device_kernelINS_4gemm6kernel13GemmUniversalIN4cute5tupleIJiiiiEEENS1_10collective13CollectiveMmaINS1_37MainloopSm90TmaGmmaWarpSpecializedFP8ILi37ENS5_IJNS4_1CILi1EEESB_SB_EEENS1_32KernelTmaWarpSpecializedPingpongEEENS5_IJNSA_ILi64EEENSA_ILi128EEENSA_ILi32EEEEEENS_12float_e5m2_tENS5_IJlSB_lEEESJ_SK_NS4_8TiledMMAINS4_8MMA_AtomIJNS4_4SM904GMMA31MMA_64x128x32_F32E5M2E5M2_SS_TNILNSO_7ScaleInE1ELSQ_1EEEEEENS4_6LayoutISC_NS5_IJNSA_ILi0EEESU_SU_EEEEENS5_IJNS4_10UnderscoreESX_SX_EEEEENS4_13SM90_TMA_LOADENS4_14ComposedLayoutINS4_7SwizzleILi1ELi4ELi3EEENS4_18smem_ptr_flag_bitsILi8EEENST_INS5_IJNSA_ILi8EEESH_EEENS5_IJSH_SB_EEEEEEEvNS4_8identityES10_S1A_vS1B_EENS_8epilogue10collective6detail29Sm90TmaWarpSpecializedAdapterINS1E_15DefaultEpilogueISJ_SK_SK_NS1D_6thread17LinearCombinationISJ_Li1EffLNS1I_9ScaleType4KindE0ELNS_15FloatRoundStyleE2ESJ_EENS1_15EpilogueDefaultEEEEEvvEEEEvNT_6ParamsE:
        .type           _ZN7cutlass13device_kernelINS_4gemm6kernel13GemmUniversalIN4cute5tupleIJiiiiEEENS1_10collective13CollectiveMmaINS1_37MainloopSm90TmaGmmaWarpSpecializedFP8ILi37ENS5_IJNS4_1CILi1EEESB_SB_EEENS1_32KernelTmaWarpSpecializedPingpongEEENS5_IJNSA_ILi64EEENSA_ILi128EEENSA_ILi32EEEEEENS_12float_e5m2_tENS5_IJlSB_lEEESJ_SK_NS4_8TiledMMAINS4_8MMA_AtomIJNS4_4SM904GMMA31MMA_64x128x32_F32E5M2E5M2_SS_TNILNSO_7ScaleInE1ELSQ_1EEEEEENS4_6LayoutISC_NS5_IJNSA_ILi0EEESU_SU_EEEEENS5_IJNS4_10UnderscoreESX_SX_EEEEENS4_13SM90_TMA_LOADENS4_14ComposedLayoutINS4_7SwizzleILi1ELi4ELi3EEENS4_18smem_ptr_flag_bitsILi8EEENST_INS5_IJNSA_ILi8EEESH_EEENS5_IJSH_SB_EEEEEEEvNS4_8identityES10_S1A_vS1B_EENS_8epilogue10collective6detail29Sm90TmaWarpSpecializedAdapterINS1E_15DefaultEpilogueISJ_SK_SK_NS1D_6thread17LinearCombinationISJ_Li1EffLNS1I_9ScaleType4KindE0ELNS_15FloatRoundStyleE2ESJ_EENS1_15EpilogueDefaultEEEEEvvEEEEvNT_6ParamsE,@function
        .size           _ZN7cutlass13device_kernelINS_4gemm6kernel13GemmUniversalIN4cute5tupleIJiiiiEEENS1_10collective13CollectiveMmaINS1_37MainloopSm90TmaGmmaWarpSpecializedFP8ILi37ENS5_IJNS4_1CILi1EEESB_SB_EEENS1_32KernelTmaWarpSpecializedPingpongEEENS5_IJNSA_ILi64EEENSA_ILi128EEENSA_ILi32EEEEEENS_12float_e5m2_tENS5_IJlSB_lEEESJ_SK_NS4_8TiledMMAINS4_8MMA_AtomIJNS4_4SM904GMMA31MMA_64x128x32_F32E5M2E5M2_SS_TNILNSO_7ScaleInE1ELSQ_1EEEEEENS4_6LayoutISC_NS5_IJNSA_ILi0EEESU_SU_EEEEENS5_IJNS4_10UnderscoreESX_SX_EEEEENS4_13SM90_TMA_LOADENS4_14ComposedLayoutINS4_7SwizzleILi1ELi4ELi3EEENS4_18smem_ptr_flag_bitsILi8EEENST_INS5_IJNSA_ILi8EEESH_EEENS5_IJSH_SB_EEEEEEEvNS4_8identityES10_S1A_vS1B_EENS_8epilogue10collective6detail29Sm90TmaWarpSpecializedAdapterINS1E_15DefaultEpilogueISJ_SK_SK_NS1D_6thread17LinearCombinationISJ_Li1EffLNS1I_9ScaleType4KindE0ELNS_15FloatRoundStyleE2ESJ_EENS1_15EpilogueDefaultEEEEEvvEEEEvNT_6ParamsE,(.L_x_271 - _ZN7cutlass13device_kernelINS_4gemm6kernel13GemmUniversalIN4cute5tupleIJiiiiEEENS1_10collective13CollectiveMmaINS1_37MainloopSm90TmaGmmaWarpSpecializedFP8ILi37ENS5_IJNS4_1CILi1EEESB_SB_EEENS1_32KernelTmaWarpSpecializedPingpongEEENS5_IJNSA_ILi64EEENSA_ILi128EEENSA_ILi32EEEEEENS_12float_e5m2_tENS5_IJlSB_lEEESJ_SK_NS4_8TiledMMAINS4_8MMA_AtomIJNS4_4SM904GMMA31MMA_64x128x32_F32E5M2E5M2_SS_TNILNSO_7ScaleInE1ELSQ_1EEEEEENS4_6LayoutISC_NS5_IJNSA_ILi0EEESU_SU_EEEEENS5_IJNS4_10UnderscoreESX_SX_EEEEENS4_13SM90_TMA_LOADENS4_14ComposedLayoutINS4_7SwizzleILi1ELi4ELi3EEENS4_18smem_ptr_flag_bitsILi8EEENST_INS5_IJNSA_ILi8EEESH_EEENS5_IJSH_SB_EEEEEEEvNS4_8identityES10_S1A_vS1B_EENS_8epilogue10collective6detail29Sm90TmaWarpSpecializedAdapterINS1E_15DefaultEpilogueISJ_SK_SK_NS1D_6thread17LinearCombinationISJ_Li1EffLNS1I_9ScaleType4KindE0ELNS_15FloatRoundStyleE2ESJ_EENS1_15EpilogueDefaultEEEEEvvEEEEvNT_6ParamsE)
        .other          _ZN7cutlass13device_kernelINS_4gemm6kernel13GemmUniversalIN4cute5tupleIJiiiiEEENS1_10collective13CollectiveMmaINS1_37MainloopSm90TmaGmmaWarpSpecializedFP8ILi37ENS5_IJNS4_1CILi1EEESB_SB_EEENS1_32KernelTmaWarpSpecializedPingpongEEENS5_IJNSA_ILi64EEENSA_ILi128EEENSA_ILi32EEEEEENS_12float_e5m2_tENS5_IJlSB_lEEESJ_SK_NS4_8TiledMMAINS4_8MMA_AtomIJNS4_4SM904GMMA31MMA_64x128x32_F32E5M2E5M2_SS_TNILNSO_7ScaleInE1ELSQ_1EEEEEENS4_6LayoutISC_NS5_IJNSA_ILi0EEESU_SU_EEEEENS5_IJNS4_10UnderscoreESX_SX_EEEEENS4_13SM90_TMA_LOADENS4_14ComposedLayoutINS4_7SwizzleILi1ELi4ELi3EEENS4_18smem_ptr_flag_bitsILi8EEENST_INS5_IJNSA_ILi8EEESH_EEENS5_IJSH_SB_EEEEEEEvNS4_8identityES10_S1A_vS1B_EENS_8epilogue10collective6detail29Sm90TmaWarpSpecializedAdapterINS1E_15DefaultEpilogueISJ_SK_SK_NS1D_6thread17LinearCombinationISJ_Li1EffLNS1I_9ScaleType4KindE0ELNS_15FloatRoundStyleE2ESJ_EENS1_15EpilogueDefaultEEEEEvvEEEEvNT_6ParamsE,@"STO_CUDA_ENTRY STV_DEFAULT"
_ZN7cutlass13device_kernelINS_4gemm6kernel13GemmUniversalIN4cute5tupleIJiiiiEEENS1_10collective13CollectiveMmaINS1_37MainloopSm90TmaGmmaWarpSpecializedFP8ILi37ENS5_IJNS4_1CILi1EEESB_SB_EEENS1_32KernelTmaWarpSpecializedPingpongEEENS5_IJNSA_ILi64EEENSA_ILi128EEENSA_ILi32EEEEEENS_12float_e5m2_tENS5_IJlSB_lEEESJ_SK_NS4_8TiledMMAINS4_8MMA_AtomIJNS4_4SM904GMMA31MMA_64x128x32_F32E5M2E5M2_SS_TNILNSO_7ScaleInE1ELSQ_1EEEEEENS4_6LayoutISC_NS5_IJNSA_ILi0EEESU_SU_EEEEENS5_IJNS4_10UnderscoreESX_SX_EEEEENS4_13SM90_TMA_LOADENS4_14ComposedLayoutINS4_7SwizzleILi1ELi4ELi3EEENS4_18smem_ptr_flag_bitsILi8EEENST_INS5_IJNSA_ILi8EEESH_EEENS5_IJSH_SB_EEEEEEEvNS4_8identityES10_S1A_vS1B_EENS_8epilogue10collective6detail29Sm90TmaWarpSpecializedAdapterINS1E_15DefaultEpilogueISJ_SK_SK_NS1D_6thread17LinearCombinationISJ_Li1EffLNS1I_9ScaleType4KindE0ELNS_15FloatRoundStyleE2ESJ_EENS1_15EpilogueDefaultEEEEEvvEEEEvNT_6ParamsE:
[----:B------:R-:W-:Y:S01]  /*0000*/  LDC R1, c[0x0][0x28] ;  /* 0x00000a00ff017b82 */ /* 0x000fe20000000800 */
[----:B------:R-:W0:Y:S01]  /*0010*/  S2R R13, SR_TID.X ;  /* 0x00000000000d7919 */ /* 0x000e220000002100 */
[----:B------:R-:W-:Y:S01]  /*0020*/  ELECT P0, URZ, PT ;  /* 0x00000000003f782f */ /* 0x000fe20003800000 */
[----:B------:R-:W-:Y:S01]  /*0030*/  BSSY B0, `(.L_x_0) ;  /* 0x000000f000007945 */ /* 0x000fe20003800000 */
[--C-:B0-----:R-:W-:Y:S02]  /*0040*/  SHF.R.U32.HI R0, RZ, 0x5, R13.reuse ;  /* 0x00000005ff007819 */ /* 0x101fe4000001160d */
[----:B------:R-:W-:-:S03]  /*0050*/  SHF.R.U32.HI R4, RZ, 0x7, R13 ;  /* 0x00000007ff047819 */ /* 0x000fc6000001160d */
[----:B------:R-:W0:Y:S04]  /*0060*/  SHFL.IDX PT, R2, R0, RZ, 0x1f ;  /* 0x00001fff00027589 */ /* 0x000e2800000e0000 */
[----:B------:R1:W2:Y:S01]  /*0070*/  SHFL.IDX PT, R5, R4, RZ, 0x1f ;  /* 0x00001fff04057589 */ /* 0x0002a200000e0000 */
[----:B0-----:R-:W-:-:S13]  /*0080*/  ISETP.NE.OR P0, PT, R2, RZ, !P0 ;  /* 0x000000ff0200720c */ /* 0x001fda0004705670 */
[----:B-12---:R-:W-:Y:S05]  /*0090*/  @P0 BRA `(.L_x_1) ;  /* 0x0000000000200947 */ /* 0x006fea0003800000 */
[----:B------:R-:W-:Y:S02]  /*00a0*/  ULDC.64 UR4, c[0x0][0x198] ;  /* 0x0000660000047ab9 */ /* 0x000fe40000000a00 */
[----:B------:R-:W-:Y:S02]  /*00b0*/  UIADD3 UR6, UP0, UR4, 0xf0, URZ ;  /* 0x000000f004067890 */ /* 0x000fe4000ff1e03f */
[----:B------:R-:W-:Y:S02]  /*00c0*/  UIADD3 UR4, UP1, UR4, 0x1f0, URZ ;  /* 0x000001f004047890 */ /* 0x000fe4000ff3e03f */
[----:B------:R-:W-:Y:S02]  /*00d0*/  UIADD3.X UR7, URZ, UR5, URZ, UP0, !UPT ;  /* 0x000000053f077290 */ /* 0x000fe400087fe43f */
[----:B------:R-:W-:-:S07]  /*00e0*/  UIADD3.X UR5, URZ, UR5, URZ, UP1, !UPT ;  /* 0x000000053f057290 */ /* 0x000fce0008ffe43f */
[----:B------:R0:W-:Y:S02]  /*00f0*/  UTMACCTL.PF [UR6] ;  /* 0x00000000060079b9 */ /* 0x0001e40008040000 */
[----:B------:R0:W-:Y:S02]  /*0100*/  UTMACCTL.PF [UR4] ;  /* 0x00000000040079b9 */ /* 0x0001e40008040000 */
[----:B0-----:R-:W-:Y:S01]  /*0110*/  NOP ;  /* 0x0000000000007918 */ /* 0x001fe20000000000 */
.L_x_1:
[----:B------:R-:W-:Y:S05]  /*0120*/  BSYNC B0 ;  /* 0x0000000000007941 */ /* 0x000fea0003800000 */
.L_x_0:
[----:B------:R-:W0:Y:S02]  /*0130*/  SHFL.IDX PT, R3, R0, RZ, 0x1f ;  /* 0x00001fff00037589 */ /* 0x000e2400000e0000 */
[----:B0-----:R-:W-:-:S13]  /*0140*/  ISETP.NE.AND P0, PT, R3, RZ, PT ;  /* 0x000000ff0300720c */ /* 0x001fda0003f05270 */
[----:B------:R-:W-:Y:S05]  /*0150*/  @P0 BRA `(.L_x_2) ;  /* 0x00000004006c0947 */ /* 0x000fea0003800000 */
[----:B------:R-:W-:Y:S01]  /*0160*/  ELECT P0, URZ, PT ;  /* 0x00000000003f782f */ /* 0x000fe20003800000 */
[----:B------:R-:W-:-:S12]  /*0170*/  BSSY B0, `(.L_x_2) ;  /* 0x0000059000007945 */ /* 0x000fd80003800000 */
[----:B------:R-:W-:Y:S05]  /*0180*/  @!P0 BRA `(.L_x_3) ;  /* 0x00000004005c8947 */ /* 0x000fea0003800000 */
[----:B------:R-:W0:Y:S01]  /*0190*/  S2UR UR8, SR_CgaCtaId ;  /* 0x00000000000879c3 */ /* 0x000e220000008800 */
[----:B------:R-:W-:Y:S01]  /*01a0*/  UMOV UR4, 0x400 ;  /* 0x0000040000047882 */ /* 0x000fe20000000000 */
[----:B------:R-:W-:Y:S01]  /*01b0*/  UMOV UR5, 0x1 ;  /* 0x0000000100057882 */ /* 0x000fe20000000000 */
[----:B------:R-:W-:Y:S02]  /*01c0*/  UMOV UR6, 0x80 ;  /* 0x0000008000067882 */ /* 0x000fe40000000000 */
[----:B------:R-:W-:-:S04]  /*01d0*/  UIADD3 UR6, -UR6, 0x100000, URZ ;  /* 0x0010000006067890 */ /* 0x000fc8000fffe13f */
[----:B------:R-:W-:Y:S02]  /*01e0*/  USHF.L.U32 UR7, UR6, 0xb, URZ ;  /* 0x0000000b06077899 */ /* 0x000fe4000800063f */
[----:B------:R-:W-:Y:S02]  /*01f0*/  USHF.L.U32 UR6, UR6, 0x1, URZ ;  /* 0x0000000106067899 */ /* 0x000fe4000800063f */
[----:B0-----:R-:W-:Y:S02]  /*0200*/  ULEA UR8, UR8, UR4, 0x18 ;  /* 0x0000000408087291 */ /* 0x001fe4000f8ec03f */
[----:B------:R-:W-:-:S04]  /*0210*/  UIADD3 UR4, -UR5, 0x100000, URZ ;  /* 0x0010000005047890 */ /* 0x000fc8000fffe13f */
[----:B------:R-:W-:Y:S02]  /*0220*/  USHF.L.U32 UR5, UR4, 0xb, URZ ;  /* 0x0000000b04057899 */ /* 0x000fe4000800063f */
[----:B------:R-:W-:Y:S01]  /*0230*/  USHF.L.U32 UR4, UR4, 0x1, URZ ;  /* 0x0000000104047899 */ /* 0x000fe2000800063f */
[----:B------:R-:W0:Y:S11]  /*0240*/  FENCE.VIEW.ASYNC.S ;  /* 0x00000000000073c6 */ /* 0x000e360000000000 */
[----:B0-----:R0:W1:Y:S01]  /*0250*/  SYNCS.EXCH.64 URZ, [UR8], UR4 ;  /* 0x00000004083f75b2 */ /* 0x0010620008000100 */
[----:B------:R0:W2:Y:S01]  /*0260*/  SYNCS.EXCH.64 URZ, [UR8+0x128], UR6 ;  /* 0x00012806083f75b2 */ /* 0x0000a20008000100 */
[----:B------:R0:W3:Y:S01]  /*0270*/  SYNCS.EXCH.64 URZ, [UR8+0x8], UR4 ;  /* 0x00000804083f75b2 */ /* 0x0000e20008000100 */
[----:B------:R0:W4:Y:S01]  /*0280*/  SYNCS.EXCH.64 URZ, [UR8+0x130], UR6 ;  /* 0x00013006083f75b2 */ /* 0x0001220008000100 */
[----:B------:R0:W0:Y:S01]  /*0290*/  SYNCS.EXCH.64 URZ, [UR8+0x10], UR4 ;  /* 0x00001004083f75b2 */ /* 0x0000220008000100 */
        /* <DEDUP_REMOVED lines=69> */
[----:B-1234-:R-:W-:Y:S01]  /*06f0*/  NOP ;  /* 0x0000000000007918 */ /* 0x01efe20000000000 */
.L_x_3:
[----:B0-----:R-:W-:Y:S05]  /*0700*/  BSYNC B0 ;  /* 0x0000000000007941 */ /* 0x001fea0003800000 */
.L_x_2:
[----:B------:R-:W0:Y:S01]  /*0710*/  SHFL.IDX PT, R6, R0, RZ, 0x1f ;  /* 0x00001fff00067589 */ /* 0x000e2200000e0000 */
[----:B------:R-:W-:Y:S01]  /*0720*/  ELECT P0, URZ, PT ;  /* 0x00000000003f782f */ /* 0x000fe20003800000 */
[----:B------:R-:W-:Y:S01]  /*0730*/  NOP ;  /* 0x0000000000007918 */ /* 0x000fe20000000000 */
[----:B------:R-:W-:Y:S01]  /*0740*/  ELECT P1, URZ, PT ;  /* 0x00000000003f782f */ /* 0x000fe20003820000 */
[----:B------:R1:W2:Y:S01]  /*0750*/  SHFL.IDX PT, R3, R0, RZ, 0x1f ;  /* 0x00001fff00037589 */ /* 0x0002a200000e0000 */
[----:B------:R-:W-:Y:S01]  /*0760*/  UMOV UR4, 0x20 ;  /* 0x0000002000047882 */ /* 0x000fe20000000000 */
[----:B------:R-:W-:Y:S01]  /*0770*/  UMOV UR11, 0x80 ;  /* 0x00000080000b7882 */ /* 0x000fe20000000000 */
[----:B------:R-:W-:Y:S01]  /*0780*/  NOP ;  /* 0x0000000000007918 */ /* 0x000fe20000000000 */
[----:B------:R-:W3:Y:S01]  /*0790*/  SHFL.IDX PT, R4, R4, RZ, 0x1f ;  /* 0x00001fff04047589 */ /* 0x000ee200000e0000 */
[C---:B------:R-:W-:Y:S01]  /*07a0*/  VIADD R33, R5.reuse, 0xffffffff ;  /* 0xffffffff05217836 */ /* 0x040fe20000000000 */
[----:B------:R-:W-:Y:S01]  /*07b0*/  ULDC.64 UR18, c[0x0][0x208] ;  /* 0x0000820000127ab9 */ /* 0x000fe20000000a00 */
[----:B------:R-:W-:-:S02]  /*07c0*/  ISETP.NE.AND P3, PT, R5, RZ, PT ;  /* 0x000000ff0500720c */ /* 0x000fc40003f65270 */
[----:B-1----:R-:W-:Y:S02]  /*07d0*/  SHF.R.S32.HI R0, RZ, 0x1f, R13 ;  /* 0x0000001fff007819 */ /* 0x002fe4000001140d */
[----:B------:R-:W-:Y:S02]  /*07e0*/  ISETP.GE.U32.AND P2, PT, R33, 0x2, PT ;  /* 0x000000022100780c */ /* 0x000fe40003f46070 */
[----:B------:R-:W-:-:S04]  /*07f0*/  LEA.HI R0, R0, R13, RZ, 0x7 ;  /* 0x0000000d00007211 */ /* 0x000fc800078f38ff */
[----:B------:R-:W-:Y:S02]  /*0800*/  LOP3.LUT R0, R0, 0xffffff80, RZ, 0xc0, !PT ;  /* 0xffffff8000007812 */ /* 0x000fe400078ec0ff */
[----:B0-----:R-:W-:-:S03]  /*0810*/  ISETP.NE.OR P0, PT, R6, RZ, !P0 ;  /* 0x000000ff0600720c */ /* 0x001fc60004705670 */
[----:B------:R-:W-:Y:S01]  /*0820*/  IMAD.IADD R11, R13, 0x1, -R0 ;  /* 0x000000010d0b7824 */ /* 0x000fe200078e0a00 */
[----:B--2---:R-:W-:Y:S02]  /*0830*/  ISETP.NE.OR P1, PT, R3, RZ, !P1 ;  /* 0x000000ff0300720c */ /* 0x004fe40004f25670 */
[----:B------:R-:W-:Y:S02]  /*0840*/  SHF.R.S32.HI R3, RZ, 0x1f, R2 ;  /* 0x0000001fff037819 */ /* 0x000fe40000011402 */
[----:B---3--:R-:W-:Y:S02]  /*0850*/  R2UR UR15, R4 ;  /* 0x00000000040f72ca */ /* 0x008fe400000e0000 */
[----:B------:R-:W-:-:S03]  /*0860*/  LEA.HI R3, R3, R2, RZ, 0x2 ;  /* 0x0000000203037211 */ /* 0x000fc600078f10ff */
[----:B------:R-:W-:Y:S01]  /*0870*/  VOTEU.ALL UP0, P0 ;  /* 0x00000000003f7886 */ /* 0x000fe20000000000 */
[----:B------:R-:W-:-:S03]  /*0880*/  LOP3.LUT R3, R3, 0xfffffffc, RZ, 0xc0, !PT ;  /* 0xfffffffc03037812 */ /* 0x000fc600078ec0ff */
[----:B------:R-:W-:Y:S01]  /*0890*/  VOTEU.ALL UP1, P1 ;  /* 0x00000000003f7886 */ /* 0x000fe20000820000 */
[----:B------:R-:W0:Y:S01]  /*08a0*/  @!UP0 S2UR UR7, SR_CgaCtaId ;  /* 0x00000000000789c3 */ /* 0x000e220000008800 */
[----:B------:R-:W-:Y:S01]  /*08b0*/  @!UP0 UMOV UR6, 0x400 ;  /* 0x0000040000068882 */ /* 0x000fe20000000000 */
[----:B------:R-:W-:-:S04]  /*08c0*/  @!UP0 UIADD3 UR4, -UR4, 0x100000, URZ ;  /* 0x0010000004048890 */ /* 0x000fc8000fffe13f */
[----:B------:R-:W-:Y:S02]  /*08d0*/  @!UP0 USHF.L.U32 UR5, UR4, 0xb, URZ ;  /* 0x0000000b04058899 */ /* 0x000fe4000800063f */
[----:B------:R-:W-:Y:S01]  /*08e0*/  @!UP0 USHF.L.U32 UR4, UR4, 0x1, URZ ;  /* 0x0000000104048899 */ /* 0x000fe2000800063f */
[----:B------:R-:W-:Y:S01]  /*08f0*/  IMAD.IADD R20, R2, 0x1, -R3 ;  /* 0x0000000102147824 */ /* 0x000fe200078e0a03 */
[----:B------:R-:W-:Y:S01]  /*0900*/  @!UP1 UMOV UR9, 0x400 ;  /* 0x0000040000099882 */ /* 0x000fe20000000000 */
[----:B------:R-:W-:Y:S01]  /*0910*/  VOTEU.ALL UP2, P1 ;  /* 0x00000000003f7886 */ /* 0x000fe20000840000 */
[----:B------:R-:W-:Y:S01]  /*0920*/  VOTEU.ALL UP3, P1 ;  /* 0x00000000003f7886 */ /* 0x000fe20000860000 */
[----:B------:R-:W-:Y:S01]  /*0930*/  VOTEU.ALL UP4, P1 ;  /* 0x00000000003f7886 */ /* 0x000fe20000880000 */
[----:B------:R-:W1:Y:S01]  /*0940*/  @!UP1 S2UR UR10, SR_CgaCtaId ;  /* 0x00000000000a99c3 */ /* 0x000e620000008800 */
[----:B------:R-:W-:Y:S01]  /*0950*/  VOTEU.ALL UP5, P1 ;  /* 0x00000000003f7886 */ /* 0x000fe200008a0000 */
[----:B0-----:R-:W-:-:S02]  /*0960*/  @!UP0 ULEA UR8, UR7, UR6, 0x18 ;  /* 0x0000000607088291 */ /* 0x001fc4000f8ec03f */
[----:B------:R-:W-:-:S04]  /*0970*/  @!UP1 UIADD3 UR6, -UR11, 0x100000, URZ ;  /* 0x001000000b069890 */ /* 0x000fc8000fffe13f */
[----:B------:R-:W-:Y:S02]  /*0980*/  @!UP1 USHF.L.U32 UR7, UR6, 0xb, URZ ;  /* 0x0000000b06079899 */ /* 0x000fe4000800063f */
[----:B------:R-:W-:Y:S01]  /*0990*/  @!UP1 USHF.L.U32 UR6, UR6, 0x1, URZ ;  /* 0x0000000106069899 */ /* 0x000fe2000800063f */
[----:B------:R-:W-:Y:S01]  /*09a0*/  VOTEU.ALL UP0, P0 ;  /* 0x00000000003f7886 */ /* 0x000fe20000000000 */
[----:B-1----:R-:W-:Y:S01]  /*09b0*/  @!UP1 ULEA UR9, UR10, UR9, 0x18 ;  /* 0x000000090a099291 */ /* 0x002fe2000f8ec03f */
[----:B------:R-:W-:Y:S02]  /*09c0*/  VOTEU.ALL UP1, P0 ;  /* 0x00000000003f7886 */ /* 0x000fe40000020000 */
[----:B------:R-:W-:Y:S01]  /*09d0*/  ULDC.64 UR10, c[0x0][0x598] ;  /* 0x00016600000a7ab9 */ /* 0x000fe20000000a00 */
[----:B------:R-:W-:Y:S01]  /*09e0*/  ISETP.NE.AND P0, PT, R20, 0x3, PT ;  /* 0x000000031400780c */ /* 0x000fe20003f05270 */
[----:B------:R-:W0:Y:S02]  /*09f0*/  FENCE.VIEW.ASYNC.S ;  /* 0x00000000000073c6 */ /* 0x000e240000000000 */
[----:B0-----:R0:W1:Y:S01]  /*0a00*/  @!UP0 SYNCS.EXCH.64 URZ, [UR8+0x280], UR4 ;  /* 0x00028004083f85b2 */ /* 0x0010620008000100 */
[----:B------:R-:W-:-:S02]  /*0a10*/  ISETP.NE.U32.AND P1, PT, RZ, UR10, PT ;  /* 0x0000000aff007c0c */ /* 0x000fc4000bf25070 */
[----:B------:R-:W-:Y:S02]  /*0a20*/  ISETP.EQ.OR P0, PT, R20, RZ, !P0 ;  /* 0x000000ff1400720c */ /* 0x000fe40004702670 */
[----:B------:R-:W-:Y:S02]  /*0a30*/  ISETP.NE.AND.EX P1, PT, RZ, UR11, PT, P1 ;  /* 0x0000000bff007c0c */ /* 0x000fe4000bf25310 */
[----:B------:R-:W-:-:S04]  /*0a40*/  ISETP.EQ.AND P0, PT, R5, RZ, P0 ;  /* 0x000000ff0500720c */ /* 0x000fc80000702270 */
[----:B------:R-:W-:-:S04]  /*0a50*/  SEL R7, RZ, 0x1, !P0 ;  /* 0x00000001ff077807 */ /* 0x000fc80004000000 */
[----:B------:R-:W-:Y:S01]  /*0a60*/  SEL R7, R7, 0x2, P2 ;  /* 0x0000000207077807 */ /* 0x000fe20001000000 */
[----:B------:R0:W1:Y:S01]  /*0a70*/  @!UP1 SYNCS.EXCH.64 URZ, [UR8+0x288], UR4 ;  /* 0x00028804083f95b2 */ /* 0x0000620008000100 */
[----:B------:R-:W-:Y:S01]  /*0a80*/  NOP ;  /* 0x0000000000007918 */ /* 0x000fe20000000000 */
[----:B------:R0:W1:Y:S01]  /*0a90*/  @!UP2 SYNCS.EXCH.64 URZ, [UR9+0x260], UR6 ;  /* 0x00026006093fa5b2 */ /* 0x0000620008000100 */
[----:B------:R0:W1:Y:S01]  /*0aa0*/  @!UP3 SYNCS.EXCH.64 URZ, [UR9+0x268], UR6 ;  /* 0x00026806093fb5b2 */ /* 0x0000620008000100 */
[----:B------:R0:W1:Y:S01]  /*0ab0*/  @!UP4 SYNCS.EXCH.64 URZ, [UR9+0x270], UR6 ;  /* 0x00027006093fc5b2 */ /* 0x0000620008000100 */
[----:B------:R0:W1:Y:S01]  /*0ac0*/  @!UP5 SYNCS.EXCH.64 URZ, [UR9+0x278], UR6 ;  /* 0x00027806093fd5b2 */ /* 0x0000620008000100 */
[----:B------:R-:W-:Y:S01]  /*0ad0*/  NOP ;  /* 0x0000000000007918 */ /* 0x000fe20000000000 */
[----:B-1----:R-:W-:Y:S06]  /*0ae0*/  BAR.SYNC.DEFER_BLOCKING 0x0 ;  /* 0x0000000000007b1d */ /* 0x002fec0000010000 */
[----:B0-----:R-:W-:Y:S05]  /*0af0*/  @!P1 BRA `(.L_x_4) ;  /* 0x00000000001c9947 */ /* 0x001fea0003800000 */
[----:B------:R-:W0:Y:S02]  /*0b00*/  LDC.64 R2, c[0x0][0x598] ;  /* 0x00016600ff027b82 */ /* 0x000e240000000a00 */
[----:B0-----:R-:W2:Y:S02]  /*0b10*/  LDG.E.64 R2, desc[UR18][R2.64] ;  /* 0x0000001202027981 */ /* 0x001ea4000c1e1b00 */
[----:B--2---:R-:W-:-:S04]  /*0b20*/  ISETP.NE.U32.AND P0, PT, R2, RZ, PT ;  /* 0x000000ff0200720c */ /* 0x004fc80003f05070 */
[----:B------:R-:W-:-:S13]  /*0b30*/  ISETP.NE.AND.EX P0, PT, R3, RZ, PT, P0 ;  /* 0x000000ff0300720c */ /* 0x000fda0003f05300 */
[----:B------:R-:W-:Y:S05]  /*0b40*/  @!P0 BRA `(.L_x_4) ;  /* 0x0000000000088947 */ /* 0x000fea0003800000 */
[----:B------:R2:W5:Y:S01]  /*0b50*/  LD.E R10, desc[UR18][R2.64] ;  /* 0x00000012020a7980 */ /* 0x000562000c101900 */
[----:B------:R-:W-:Y:S05]  /*0b60*/  BRA `(.L_x_5) ;  /* 0x0000000000207947 */ /* 0x000fea0003800000 */
.L_x_4:
[----:B------:R-:W-:Y:S02]  /*0b70*/  ULDC.64 UR4, c[0x0][0x588] ;  /* 0x0001620000047ab9 */ /* 0x000fe40000000a00 */
[----:B------:R-:W-:-:S04]  /*0b80*/  ISETP.NE.U32.AND P0, PT, RZ, UR4, PT ;  /* 0x00000004ff007c0c */ /* 0x000fc8000bf05070 */
[----:B------:R-:W-:-:S13]  /*0b90*/  ISETP.NE.AND.EX P0, PT, RZ, UR5, PT, P0 ;  /* 0x00000005ff007c0c */ /* 0x000fda000bf05300 */
[----:B------:R-:W-:Y:S05]  /*0ba0*/  @!P0 BRA `(.L_x_6) ;  /* 0x00000000000c8947 */ /* 0x000fea0003800000 */
[----:B------:R-:W0:Y:S02]  /*0bb0*/  LDC.64 R2, c[0x0][0x588] ;  /* 0x00016200ff027b82 */ /* 0x000e240000000a00 */
[----:B0-----:R0:W5:Y:S01]  /*0bc0*/  LDG.E R10, desc[UR18][R2.64] ;  /* 0x00000012020a7981 */ /* 0x001162000c1e1900 */
[----:B------:R-:W-:Y:S05]  /*0bd0*/  BRA `(.L_x_5) ;  /* 0x0000000000047947 */ /* 0x000fea0003800000 */
.L_x_6:
[----:B------:R-:W1:Y:S02]  /*0be0*/  LDC R10, c[0x0][0x580] ;  /* 0x00016000ff0a7b82 */ /* 0x000e640000000800 */
.L_x_5:
[----:B------:R-:W-:Y:S02]  /*0bf0*/  ULDC.64 UR4, c[0x0][0x5a0] ;  /* 0x0001680000047ab9 */ /* 0x000fe40000000a00 */
[----:B------:R-:W-:-:S04]  /*0c00*/  ISETP.NE.U32.AND P0, PT, RZ, UR4, PT ;  /* 0x00000004ff007c0c */ /* 0x000fc8000bf05070 */
[----:B------:R-:W-:-:S13]  /*0c10*/  ISETP.NE.AND.EX P0, PT, RZ, UR5, PT, P0 ;  /* 0x00000005ff007c0c */ /* 0x000fda000bf05300 */
[----:B------:R-:W-:Y:S05]  /*0c20*/  @!P0 BRA `(.L_x_7) ;  /* 0x00000000001c8947 */ /* 0x000fea0003800000 */
[----:B0-2---:R-:W0:Y:S02]  /*0c30*/  LDC.64 R2, c[0x0][0x5a0] ;  /* 0x00016800ff027b82 */ /* 0x005e240000000a00 */
[----:B0-----:R-:W2:Y:S02]  /*0c40*/  LDG.E.64 R2, desc[UR18][R2.64] ;  /* 0x0000001202027981 */ /* 0x001ea4000c1e1b00 */
[----:B--2---:R-:W-:-:S04]  /*0c50*/  ISETP.NE.U32.AND P0, PT, R2, RZ, PT ;  /* 0x000000ff0200720c */ /* 0x004fc80003f05070 */
[----:B------:R-:W-:-:S13]  /*0c60*/  ISETP.NE.AND.EX P0, PT, R3, RZ, PT, P0 ;  /* 0x000000ff0300720c */ /* 0x000fda0003f05300 */
[----:B------:R-:W-:Y:S05]  /*0c70*/  @!P0 BRA `(.L_x_7) ;  /* 0x0000000000088947 */ /* 0x000fea0003800000 */
[----:B------:R0:W5:Y:S01]  /*0c80*/  LD.E R12, desc[UR18][R2.64] ;  /* 0x00000012020c7980 */ /* 0x000162000c101900 */
[----:B------:R-:W-:Y:S05]  /*0c90*/  BRA `(.L_x_8) ;  /* 0x0000000000207947 */ /* 0x000fea0003800000 */
.L_x_7:
[----:B------:R-:W-:Y:S02]  /*0ca0*/  ULDC.64 UR4, c[0x0][0x590] ;  /* 0x0001640000047ab9 */ /* 0x000fe40000000a00 */
[----:B------:R-:W-:-:S04]  /*0cb0*/  ISETP.NE.U32.AND P0, PT, RZ, UR4, PT ;  /* 0x00000004ff007c0c */ /* 0x000fc8000bf05070 */
[----:B------:R-:W-:-:S13]  /*0cc0*/  ISETP.NE.AND.EX P0, PT, RZ, UR5, PT, P0 ;  /* 0x00000005ff007c0c */ /* 0x000fda000bf05300 */
[----:B------:R-:W-:Y:S05]  /*0cd0*/  @!P0 BRA `(.L_x_9) ;  /* 0x00000000000c8947 */ /* 0x000fea0003800000 */
[----:B0-2---:R-:W0:Y:S02]  /*0ce0*/  LDC.64 R2, c[0x0][0x590] ;  /* 0x00016400ff027b82 */ /* 0x005e240000000a00 */
[----:B0-----:R4:W5:Y:S01]  /*0cf0*/  LDG.E R12, desc[UR18][R2.64] ;  /* 0x00000012020c7981 */ /* 0x001962000c1e1900 */
[----:B------:R-:W-:Y:S05]  /*0d00*/  BRA `(.L_x_8) ;  /* 0x0000000000047947 */ /* 0x000fea0003800000 */
.L_x_9:
[----:B------:R-:W3:Y:S02]  /*0d10*/  LDC R12, c[0x0][0x584] ;  /* 0x00016100ff0c7b82 */ /* 0x000ee40000000800 */
.L_x_8:
[----:B------:R-:W1:Y:S01]  /*0d20*/  LDC R0, c[0x0][0x65c] ;  /* 0x00019700ff007b82 */ /* 0x000e620000000800 */
[----:B------:R-:W0:Y:S01]  /*0d30*/  S2R R21, SR_CTAID.Y ;  /* 0x0000000000157919 */ /* 0x000e220000002600 */
[----:B------:R-:W-:Y:S01]  /*0d40*/  ULDC UR8, c[0x0][0x28c] ;  /* 0x0000a30000087ab9 */ /* 0x000fe20000000800 */
[----:B------:R-:W-:Y:S01]  /*0d50*/  ISETP.NE.AND P0, PT, R5, 0x2, PT ;  /* 0x000000020500780c */ /* 0x000fe20003f05270 */
[----:B------:R-:W-:Y:S01]  /*0d60*/  UIADD3 UR8, UR8, 0x1f, URZ ;  /* 0x0000001f08087890 */ /* 0x000fe2000fffe03f */
[----:B------:R-:W3:Y:S01]  /*0d70*/  S2R R14, SR_CTAID.X ;  /* 0x00000000000e7919 */ /* 0x000ee20000002500 */
[----:B------:R-:W-:Y:S01]  /*0d80*/  UMOV UR5, URZ ;  /* 0x0000003f00057c82 */ /* 0x000fe20008000000 */
[----:B------:R-:W-:Y:S01]  /*0d90*/  UMOV UR4, URZ ;  /* 0x0000003f00047c82 */ /* 0x000fe20008000000 */
[----:B------:R-:W-:-:S04]  /*0da0*/  USHF.R.S32.HI UR9, URZ, 0x1f, UR8 ;  /* 0x0000001f3f097899 */ /* 0x000fc80008011408 */
[----:B------:R-:W-:-:S04]  /*0db0*/  ULEA.HI UR9, UR9, UR8, URZ, 0x5 ;  /* 0x0000000809097291 */ /* 0x000fc8000f8f283f */
[----:B------:R-:W-:Y:S01]  /*0dc0*/  USHF.R.S32.HI UR13, URZ, 0x5, UR9 ;  /* 0x000000053f0d7899 */ /* 0x000fe20008011409 */
[----:B-1----:R-:W-:-:S13]  /*0dd0*/  ISETP.NE.AND P2, PT, R0, 0x1, PT ;  /* 0x000000010000780c */ /* 0x002fda0003f45270 */
[----:B------:R-:W3:Y:S01]  /*0de0*/  @P2 LDC R15, c[0x0][0x10] ;  /* 0x00000400ff0f2b82 */ /* 0x000ee20000000800 */
[----:B0-2-4-:R-:W-:Y:S02]  /*0df0*/  @P2 IMAD.MOV.U32 R2, RZ, RZ, R21 ;  /* 0x000000ffff022224 */ /* 0x015fe400078e0015 */
[----:B------:R-:W-:Y:S02]  /*0e00*/  @P2 IMAD.MOV.U32 R3, RZ, RZ, RZ ;  /* 0x000000ffff032224 */ /* 0x000fe400078e00ff */
[----:B------:R-:W-:-:S03]  /*0e10*/  @P2 IMAD.MOV.U32 R5, RZ, RZ, RZ ;  /* 0x000000ffff052224 */ /* 0x000fc600078e00ff */
[----:B------:R-:W0:Y:S01]  /*0e20*/  @!P2 LDC R9, c[0x0][0xc] ;  /* 0x00000300ff09ab82 */ /* 0x000e220000000800 */
[----:B------:R-:W-:Y:S01]  /*0e30*/  ULDC UR6, c[0x0][0xc] ;  /* 0x0000030000067ab9 */ /* 0x000fe20000000800 */
[----:B------:R-:W-:Y:S02]  /*0e40*/  ULDC UR7, c[0x0][0x10] ;  /* 0x0000040000077ab9 */ /* 0x000fe40000000800 */
[----:B------:R-:W-:-:S04]  /*0e50*/  UIMAD.WIDE.U32 UR6, UR6, UR7, URZ ;  /* 0x00000007060672a5 */ /* 0x000fc8000f8e003f */
[----:B------:R-:W1:Y:S01]  /*0e60*/  LDC R8, c[0x0][0x14] ;  /* 0x00000500ff087b82 */ /* 0x000e620000000800 */
[----:B---3--:R-:W-:-:S04]  /*0e70*/  @P2 IMAD.WIDE.U32 R2, R14, R15, R2 ;  /* 0x0000000f0e022225 */ /* 0x008fc800078e0002 */
[----:B------:R-:W-:Y:S02]  /*0e80*/  IMAD.MOV.U32 R15, RZ, RZ, RZ ;  /* 0x000000ffff0f7224 */ /* 0x000fe400078e00ff */
[----:B------:R-:W-:Y:S02]  /*0e90*/  @P2 IMAD.IADD R3, R3, 0x1, R5 ;  /* 0x0000000103032824 */ /* 0x000fe400078e0205 */
[----:B0-----:R-:W-:-:S04]  /*0ea0*/  @!P2 IMAD.WIDE.U32 R4, R9, R21, R14 ;  /* 0x000000150904a225 */ /* 0x001fc800078e000e */
[----:B------:R-:W-:Y:S02]  /*0eb0*/  @!P2 IMAD.MOV.U32 R2, RZ, RZ, R4 ;  /* 0x000000ffff02a224 */ /* 0x000fe400078e0004 */
[----:B------:R-:W-:Y:S02]  /*0ec0*/  @!P2 IMAD.MOV.U32 R3, RZ, RZ, R5 ;  /* 0x000000ffff03a224 */ /* 0x000fe400078e0005 */
[C---:B-1----:R-:W-:Y:S02]  /*0ed0*/  IMAD R17, R8.reuse, UR7, RZ ;  /* 0x0000000708117c24 */ /* 0x042fe4000f8e02ff */
[----:B------:R-:W-:Y:S01]  /*0ee0*/  IMAD.WIDE.U32 R8, R8, UR6, RZ ;  /* 0x0000000608087c25 */ /* 0x000fe2000f8e00ff */
[----:B------:R-:W-:-:S03]  /*0ef0*/  ULDC.64 UR6, c[0x0][0x650] ;  /* 0x0001940000067ab9 */ /* 0x000fc60000000a00 */
[----:B------:R-:W-:Y:S01]  /*0f00*/  IMAD.IADD R0, R9, 0x1, R17 ;  /* 0x0000000109007824 */ /* 0x000fe200078e0211 */
[----:B------:R-:W-:Y:S06]  /*0f10*/  @P0 BRA `(.L_x_10) ;  /* 0x0000000000280947 */ /* 0x000fec0003800000 */
[----:B------:R-:W-:Y:S01]  /*0f20*/  UIMAD.WIDE.U32 UR4, UR13, -0x45306eb3, URZ ;  /* 0xbacf914d0d0478a5 */ /* 0x000fe2000f8e003f */
[----:B------:R-:W-:Y:S01]  /*0f30*/  IADD3 R2, P0, R2, R8, RZ ;  /* 0x0000000802027210 */ /* 0x000fe20007f1e0ff */
[----:B------:R-:W-:Y:S02]  /*0f40*/  UISETP.GE.U32.AND UP0, UPT, UR13, 0x25, UPT ;  /* 0x000000250d00788c */ /* 0x000fe4000bf06070 */
[----:B------:R-:W-:Y:S02]  /*0f50*/  UIADD3 UR4, -UR5, UR13, URZ ;  /* 0x0000000d05047290 */ /* 0x000fe4000fffe13f */
[----:B------:R-:W-:Y:S02]  /*0f60*/  IMAD.X R3, R0, 0x1, R3, P0 ;  /* 0x0000000100037824 */ /* 0x000fe400000e0603 */
[----:B------:R-:W-:-:S04]  /*0f70*/  ULEA.HI UR4, UR4, UR5, URZ, 0x1f ;  /* 0x0000000504047291 */ /* 0x000fc8000f8ff83f */
[----:B------:R-:W-:-:S03]  /*0f80*/  USHF.R.U32.HI UR5, URZ, 0x5, UR4 ;  /* 0x000000053f057899 */ /* 0x000fc60008011604 */
[----:B------:R-:W-:Y:S01]  /*0f90*/  UMOV UR4, URZ ;  /* 0x0000003f00047c82 */ /* 0x000fe20008000000 */
[----:B------:R-:W-:Y:S02]  /*0fa0*/  @UP0 ULOP3.LUT UR4, UR5, 0x1, URZ, 0xc0, !UPT ;  /* 0x0000000105040892 */ /* 0x000fe4000f8ec03f */
[----:B------:R-:W-:-:S12]  /*0fb0*/  UIMAD UR5, UR5, -0x25, UR13 ;  /* 0xffffffdb050578a4 */ /* 0x000fd8000f8e020d */
.L_x_10:
[----:B------:R-:W-:Y:S01]  /*0fc0*/  ISETP.GE.U32.AND P0, PT, R2, UR6, PT ;  /* 0x0000000602007c0c */ /* 0x000fe2000bf06070 */
[----:B------:R-:W-:Y:S01]  /*0fd0*/  IMAD.MOV.U32 R6, RZ, RZ, -0x1 ;  /* 0xffffffffff067424 */ /* 0x000fe200078e00ff */
[----:B------:R-:W-:Y:S01]  /*0fe0*/  PRMT R16, RZ, 0x7610, R16 ;  /* 0x00007610ff107816 */ /* 0x000fe20000000010 */
[----:B------:R-:W-:Y:S01]  /*0ff0*/  IMAD.MOV.U32 R5, RZ, RZ, -0x1 ;  /* 0xffffffffff057424 */ /* 0x000fe200078e00ff */
[----:B------:R-:W-:Y:S01]  /*1000*/  ISETP.GE.U32.AND.EX P0, PT, R3, UR7, PT, P0 ;  /* 0x0000000703007c0c */ /* 0x000fe2000bf06100 */
[----:B------:R-:W-:-:S12]  /*1010*/  IMAD.MOV.U32 R4, RZ, RZ, -0x1 ;  /* 0xffffffffff047424 */ /* 0x000fd800078e00ff */
[----:B------:R-:W-:Y:S05]  /*1020*/  @P0 BRA `(.L_x_11) ;  /* 0x00000004005c0947 */ /* 0x000fea0003800000 */
[----:B------:R-:W0:Y:S01]  /*1030*/  LDC.64 R24, c[0x0][0x628] ;  /* 0x00018a00ff187b82 */ /* 0x000e220000000a00 */
[----:B------:R-:W-:Y:S02]  /*1040*/  IMAD.MOV.U32 R4, RZ, RZ, R2 ;  /* 0x000000ffff047224 */ /* 0x000fe400078e0002 */
[----:B------:R-:W-:-:S05]  /*1050*/  IMAD.MOV.U32 R5, RZ, RZ, R3 ;  /* 0x000000ffff057224 */ /* 0x000fca00078e0003 */
[----:B------:R-:W1:Y:S08]  /*1060*/  LDC R6, c[0x0][0x630] ;  /* 0x00018c00ff067b82 */ /* 0x000e700000000800 */
[----:B------:R-:W2:Y:S01]  /*1070*/  LDC.64 R26, c[0x0][0x620] ;  /* 0x00018800ff1a7b82 */ /* 0x000ea20000000a00 */
[----:B0-----:R-:W-:-:S04]  /*1080*/  ISETP.NE.U32.AND P0, PT, R24, RZ, PT ;  /* 0x000000ff1800720c */ /* 0x001fc80003f05070 */
[----:B------:R-:W-:-:S13]  /*1090*/  ISETP.NE.AND.EX P0, PT, R25, RZ, PT, P0 ;  /* 0x000000ff1900720c */ /* 0x000fda0003f05300 */
[----:B-12---:R-:W-:Y:S05]  /*10a0*/  @!P0 BRA `(.L_x_12) ;  /* 0x0000000000288947 */ /* 0x006fea0003800000 */
[----:B------:R-:W0:Y:S02]  /*10b0*/  LDC R19, c[0x0][0x634] ;  /* 0x00018d00ff137b82 */ /* 0x000e240000000800 */
[----:B0-----:R-:W-:-:S05]  /*10c0*/  IADD3 R19, P0, R2, R19, RZ ;  /* 0x0000001302137210 */ /* 0x001fca0007f1e0ff */
[----:B------:R-:W-:-:S04]  /*10d0*/  IMAD.X R23, RZ, RZ, R3, P0 ;  /* 0x000000ffff177224 */ /* 0x000fc800000e0603 */
[----:B------:R-:W-:-:S04]  /*10e0*/  IMAD.WIDE.U32 R4, R23, R24, RZ ;  /* 0x0000001817047225 */ /* 0x000fc800078e00ff */
[----:B------:R-:W-:-:S04]  /*10f0*/  IMAD.WIDE.U32 R16, P0, R19, R25, R4 ;  /* 0x0000001913107225 */ /* 0x000fc80007800004 */
[----:B------:R-:W-:-:S04]  /*1100*/  IMAD.WIDE.U32 R4, R19, R24, RZ ;  /* 0x0000001813047225 */ /* 0x000fc800078e00ff */
[----:B------:R-:W-:Y:S01]  /*1110*/  IMAD.X R19, RZ, RZ, RZ, P0 ;  /* 0x000000ffff137224 */ /* 0x000fe200000e06ff */
[----:B------:R-:W-:Y:S01]  /*1120*/  IADD3 RZ, P0, R5, R16, RZ ;  /* 0x0000001005ff7210 */ /* 0x000fe20007f1e0ff */
[----:B------:R-:W-:-:S04]  /*1130*/  IMAD.MOV.U32 R18, RZ, RZ, R17 ;  /* 0x000000ffff127224 */ /* 0x000fc800078e0011 */
[----:B------:R-:W-:-:S08]  /*1140*/  IMAD.WIDE.U32.X R4, R23, R25, R18, P0 ;  /* 0x0000001917047225 */ /* 0x000fd000000e0412 */
.L_x_12:
[--C-:B------:R-:W-:Y:S01]  /*1150*/  SHF.R.U64 R32, R4, R6, R5.reuse ;  /* 0x0000000604207219 */ /* 0x100fe20000001205 */
[----:B------:R-:W0:Y:S01]  /*1160*/  LDC.64 R28, c[0x0][0x640] ;  /* 0x00019000ff1c7b82 */ /* 0x000e220000000a00 */
[----:B------:R-:W-:Y:S01]  /*1170*/  I2FP.F32.U32 R4, R14 ;  /* 0x0000000e00047245 */ /* 0x000fe20000201000 */
[----:B------:R-:W-:Y:S01]  /*1180*/  ULDC UR6, c[0x0][0x150] ;  /* 0x0000540000067ab9 */ /* 0x000fe20000000800 */
[----:B------:R-:W-:Y:S02]  /*1190*/  SHF.R.U32.HI R5, RZ, R6, R5 ;  /* 0x00000006ff057219 */ /* 0x000fe40000011605 */
[----:B------:R-:W-:Y:S01]  /*11a0*/  IADD3 R17, P0, RZ, -R32, RZ ;  /* 0x80000020ff117210 */ /* 0x000fe20007f1e0ff */
[----:B------:R-:W-:Y:S01]  /*11b0*/  FMUL R6, R4, UR6 ;  /* 0x0000000604067c20 */ /* 0x000fe20008400000 */
[----:B------:R-:W-:Y:S01]  /*11c0*/  ULDC UR6, c[0x0][0x154] ;  /* 0x0000550000067ab9 */ /* 0x000fe20000000800 */
[----:B------:R-:W1:Y:S02]  /*11d0*/  LDC R18, c[0x0][0x618] ;  /* 0x00018600ff127b82 */ /* 0x000e640000000800 */
[----:B------:R-:W-:-:S02]  /*11e0*/  IMAD.X R19, RZ, RZ, ~R5, P0 ;  /* 0x000000ffff137224 */ /* 0x000fc400000e0e05 */
[----:B------:R-:W2:Y:S01]  /*11f0*/  F2I.U32.TRUNC.NTZ R6, R6 ;  /* 0x0000000600067305 */ /* 0x000ea2000020f000 */
[----:B------:R-:W-:-:S03]  /*1200*/  IMAD.WIDE.U32 R4, R17, R26, R2 ;  /* 0x0000001a11047225 */ /* 0x000fc600078e0002 */
[----:B------:R-:W3:Y:S01]  /*1210*/  LDC R15, c[0x0][0x144] ;  /* 0x00005100ff0f7b82 */ /* 0x000ee20000000800 */
[----:B------:R-:W-:-:S04]  /*1220*/  IMAD R16, R19, R26, RZ ;  /* 0x0000001a13107224 */ /* 0x000fc800078e02ff */
[----:B------:R-:W-:-:S03]  /*1230*/  IMAD R17, R17, R27, R16 ;  /* 0x0000001b11117224 */ /* 0x000fc600078e0210 */
[----:B------:R-:W4:Y:S01]  /*1240*/  LDC R22, c[0x0][0x608] ;  /* 0x00018200ff167b82 */ /* 0x000f220000000800 */
[----:B------:R-:W-:Y:S01]  /*1250*/  IMAD.IADD R17, R5, 0x1, R17 ;  /* 0x0000000105117824 */ /* 0x000fe200078e0211 */
[----:B0-----:R-:W-:Y:S01]  /*1260*/  ISETP.NE.U32.AND P0, PT, R28, RZ, PT ;  /* 0x000000ff1c00720c */ /* 0x001fe20003f05070 */
[----:B--2---:R-:W-:-:S03]  /*1270*/  IMAD.MOV R5, RZ, RZ, -R6 ;  /* 0x000000ffff057224 */ /* 0x004fc600078e0a06 */
[----:B------:R-:W-:Y:S02]  /*1280*/  ISETP.NE.AND.EX P0, PT, R29, RZ, PT, P0 ;  /* 0x000000ff1d00720c */ /* 0x000fe40003f05300 */
[----:B------:R-:W0:Y:S01]  /*1290*/  LDC R19, c[0x0][0x658] ;  /* 0x00019600ff137b82 */ /* 0x000e220000000800 */
[-CC-:B-1----:R-:W-:Y:S02]  /*12a0*/  SHF.R.U64 R26, R4, R18.reuse, R17.reuse ;  /* 0x00000012041a7219 */ /* 0x182fe40000001211 */
[----:B------:R-:W-:Y:S02]  /*12b0*/  I2FP.F32.U32 R4, R21 ;  /* 0x0000001500047245 */ /* 0x000fe40000201000 */
[----:B------:R-:W-:Y:S01]  /*12c0*/  SHF.R.U32.HI R17, RZ, R18, R17 ;  /* 0x00000012ff117219 */ /* 0x000fe20000011611 */
[----:B------:R-:W-:Y:S02]  /*12d0*/  IMAD.MOV.U32 R18, RZ, RZ, 0x1 ;  /* 0x00000001ff127424 */ /* 0x000fe400078e00ff */
[----:B------:R-:W1:Y:S01]  /*12e0*/  LDC R24, c[0x0][0x148] ;  /* 0x00005200ff187b82 */ /* 0x000e620000000800 */
[----:B---3--:R-:W-:-:S02]  /*12f0*/  IMAD R6, R15, R5, R14 ;  /* 0x000000050f067224 */ /* 0x008fc400078e020e */
[----:B------:R-:W-:Y:S01]  /*1300*/  FMUL R5, R4, UR6 ;  /* 0x0000000604057c20 */ /* 0x000fe20008400000 */
[----:B------:R-:W-:-:S04]  /*1310*/  IMAD.MOV.U32 R4, RZ, RZ, -0x1 ;  /* 0xffffffffff047424 */ /* 0x000fc800078e00ff */
[----:B------:R-:W2:Y:S01]  /*1320*/  LDC R25, c[0x0][0x600] ;  /* 0x00018000ff197b82 */ /* 0x000ea20000000800 */
[-CC-:B----4-:R-:W-:Y:S02]  /*1330*/  SHF.R.U64 R34, R26, R22.reuse, R17.reuse ;  /* 0x000000161a227219 */ /* 0x190fe40000001211 */
[----:B------:R-:W-:Y:S02]  /*1340*/  SHF.R.U32.HI R14, RZ, R22, R17 ;  /* 0x00000016ff0e7219 */ /* 0x000fe40000011611 */
[----:B------:R3:W4:Y:S03]  /*1350*/  F2I.U32.TRUNC.NTZ R22, R5 ;  /* 0x0000000500167305 */ /* 0x000726000020f000 */
[----:B------:R-:W1:Y:S01]  /*1360*/  LDC R27, c[0x0][0x648] ;  /* 0x00019200ff1b7b82 */ /* 0x000e620000000800 */
[-C--:B0-----:R-:W-:Y:S02]  /*1370*/  SHF.R.U64 R36, R34, R19.reuse, R14 ;  /* 0x0000001322247219 */ /* 0x081fe4000000120e */
[----:B------:R-:W-:-:S02]  /*1380*/  SHF.L.U32 R4, R4, R19, RZ ;  /* 0x0000001304047219 */ /* 0x000fc400000006ff */
[-C--:B------:R-:W-:Y:S02]  /*1390*/  SHF.R.U32.HI R14, RZ, R19.reuse, R14 ;  /* 0x00000013ff0e7219 */ /* 0x080fe4000001160e */
[----:B------:R-:W-:Y:S01]  /*13a0*/  SHF.L.U32 R18, R18, R19, RZ ;  /* 0x0000001312127219 */ /* 0x000fe200000006ff */
[----:B------:R-:W0:Y:S01]  /*13b0*/  LDC R31, c[0x0][0x638] ;  /* 0x00018e00ff1f7b82 */ /* 0x000e220000000800 */
[----:B------:R-:W-:Y:S01]  /*13c0*/  LOP3.LUT R19, RZ, R4, RZ, 0x33, !PT ;  /* 0x00000004ff137212 */ /* 0x000fe200078e33ff */
[----:B------:R-:W-:Y:S02]  /*13d0*/  IMAD.MOV.U32 R4, RZ, RZ, R36 ;  /* 0x000000ffff047224 */ /* 0x000fe400078e0024 */
[----:B---3--:R-:W-:-:S04]  /*13e0*/  IMAD.MOV.U32 R5, RZ, RZ, R14 ;  /* 0x000000ffff057224 */ /* 0x008fc800078e000e */
[----:B------:R-:W3:Y:S01]  /*13f0*/  LDC R30, c[0x0][0x610] ;  /* 0x00018400ff1e7b82 */ /* 0x000ee20000000800 */
[----:B----4-:R-:W-:Y:S05]  /*1400*/  @!P0 BRA `(.L_x_13) ;  /* 0x0000000000288947 */ /* 0x010fea0003800000 */
[----:B------:R-:W4:Y:S02]  /*1410*/  LDC R17, c[0x0][0x64c] ;  /* 0x00019300ff117b82 */ /* 0x000f240000000800 */
[----:B----4-:R-:W-:-:S05]  /*1420*/  IADD3 R17, P0, R36, R17, RZ ;  /* 0x0000001124117210 */ /* 0x010fca0007f1e0ff */
        /* <DEDUP_REMOVED lines=8> */
.L_x_13:
[----:B-1----:R-:W-:Y:S01]  /*14b0*/  SHF.R.U64 R4, R4, R27, R5 ;  /* 0x0000001b04047219 */ /* 0x002fe20000001205 */
[----:B--2---:R-:W-:Y:S01]  /*14c0*/  VIADD R5, R25, 0xffffffff ;  /* 0xffffffff19057836 */ /* 0x004fe20000000000 */
[----:B------:R-:W-:Y:S01]  /*14d0*/  LOP3.LUT R19, R34, R19, RZ, 0xc0, !PT ;  /* 0x0000001322137212 */ /* 0x000fe200078ec0ff */
[----:B------:R-:W-:Y:S02]  /*14e0*/  IMAD.MOV R22, RZ, RZ, -R22 ;  /* 0x000000ffff167224 */ /* 0x000fe400078e0a16 */
[----:B------:R-:W-:Y:S01]  /*14f0*/  IMAD.MOV R14, RZ, RZ, -R4 ;  /* 0x000000ffff0e7224 */ /* 0x000fe200078e0a04 */
[----:B------:R-:W-:Y:S01]  /*1500*/  LOP3.LUT R5, R26, R5, RZ, 0xc0, !PT ;  /* 0x000000051a057212 */ /* 0x000fe200078ec0ff */
[----:B------:R-:W-:Y:S02]  /*1510*/  IMAD R19, R18, R4, R19 ;  /* 0x0000000412137224 */ /* 0x000fe400078e0213 */
[----:B------:R-:W-:Y:S02]  /*1520*/  @P2 IMAD R6, R24, R22, R21 ;  /* 0x0000001618062224 */ /* 0x000fe400078e0215 */
[----:B0-----:R-:W-:-:S02]  /*1530*/  IMAD R4, R14, R31, R36 ;  /* 0x0000001f0e047224 */ /* 0x001fc400078e0224 */
[----:B---3--:R-:W-:Y:S02]  /*1540*/  IMAD R6, R19, R30, R6 ;  /* 0x0000001e13067224 */ /* 0x008fe400078e0206 */
[----:B------:R-:W-:Y:S02]  /*1550*/  IMAD R15, R4, R25, R5 ;  /* 0x00000019040f7224 */ /* 0x000fe400078e0205 */
[----:B------:R-:W-:Y:S02]  /*1560*/  IMAD.MOV.U32 R16, RZ, RZ, 0x1 ;  /* 0x00000001ff107424 */ /* 0x000fe400078e00ff */
[----:B------:R-:W-:Y:S01]  /*1570*/  IMAD.MOV.U32 R4, RZ, RZ, R32 ;  /* 0x000000ffff047224 */ /* 0x000fe200078e0020 */
[----:B------:R-:W-:Y:S02]  /*1580*/  SEL R5, R15, R6, !P2 ;  /* 0x000000060f057207 */ /* 0x000fe40005000000 */
[----:B------:R-:W-:-:S07]  /*1590*/  SEL R6, R6, R15, !P2 ;  /* 0x0000000f06067207 */ /* 0x000fce0005000000 */
.L_x_11:
[----:B------:R-:W-:Y:S05]  /*15a0*/  @!P3 BRA `(.L_x_14) ;  /* 0x0000006c0040b947 */ /* 0x000fea0003800000 */
[----:B------:R-:W-:-:S13]  /*15b0*/  ISETP.GT.U32.AND P0, PT, R33, 0x1, PT ;  /* 0x000000012100780c */ /* 0x000fda0003f04070 */
[----:B------:R-:W-:Y:S05]  /*15c0*/  @P0 EXIT ;  /* 0x000000000000094d */ /* 0x000fea0003800000 */
.L_x_15:
[----:B------:R-:W-:-:S08]  /*15d0*/  NOP ;  /* 0x0000000000007918 */ /* 0x000fd00000000000 */
[----:B------:R-:W0:Y:S02]  /*15e0*/  USETMAXREG.TRY_ALLOC.CTAPOOL UP0, 0xe8 ;  /* 0x000000e8000079c8 */ /* 0x000e240008000600 */
[----:B0-----:R-:W-:-:S13]  /*15f0*/  PLOP3.LUT P0, PT, PT, PT, UP0, 0x80, 0x0 ;  /* 0x000000000000781c */ /* 0x001fda0003f0f008 */
[----:B------:R-:W-:Y:S05]  /*1600*/  @!P0 BRA `(.L_x_15) ;  /* 0xfffffffc00f08947 */ /* 0x000fea000383ffff */
[----:B------:R-:W-:-:S13]  /*1610*/  LOP3.LUT P0, RZ, R16, 0xff, RZ, 0xc0, !PT ;  /* 0x000000ff10ff7812 */ /* 0x000fda000780c0ff */
[----:B------:R-:W-:Y:S05]  /*1620*/  @!P0 EXIT ;  /* 0x000000000000894d */ /* 0x000fea0003800000 */
[----:B------:R-:W0:Y:S01]  /*1630*/  S2UR UR6, SR_CgaCtaId ;  /* 0x00000000000679c3 */ /* 0x000e220000008800 */
[----:B------:R-:W-:Y:S01]  /*1640*/  SHF.R.S32.HI R14, RZ, 0x1f, R11 ;  /* 0x0000001fff0e7819 */ /* 0x000fe2000001140b */
[----:B------:R-:W-:Y:S01]  /*1650*/  UIADD3 UR7, UR15, -0x1, URZ ;  /* 0xffffffff0f077890 */ /* 0x000fe2000fffe03f */
[----:B------:R-:W-:Y:S01]  /*1660*/  LOP3.LUT R146, R7, 0x1, RZ, 0xfc, !PT ;  /* 0x0000000107927812 */ /* 0x000fe200078efcff */
[----:B------:R-:W-:Y:S01]  /*1670*/  UMOV UR12, 0x400 ;  /* 0x00000400000c7882 */ /* 0x000fe20000000000 */
[CC--:B------:R-:W-:Y:S01]  /*1680*/  LEA.HI R13, R14.reuse, R11.reuse, RZ, 0x2 ;  /* 0x0000000b0e0d7211 */ /* 0x0c0fe200078f10ff */
[----:B------:R-:W-:Y:S01]  /*1690*/  UISETP.LT.AND UP0, UPT, UR13, 0x1, UPT ;  /* 0x000000010d00788c */ /* 0x000fe2000bf01270 */
[----:B------:R-:W-:Y:S01]  /*16a0*/  LEA.HI R17, R14, R11, RZ, 0x5 ;  /* 0x0000000b0e117211 */ /* 0x000fe200078f28ff */
[----:B------:R-:W-:Y:S01]  /*16b0*/  USHF.L.U32 UR21, UR13, 0x1, URZ ;  /* 0x000000010d157899 */ /* 0x000fe2000800063f */
[--C-:B------:R-:W-:Y:S01]  /*16c0*/  SHF.R.S32.HI R15, RZ, 0x2, R13.reuse ;  /* 0x00000002ff0f7819 */ /* 0x100fe2000001140d */
[----:B------:R-:W-:Y:S01]  /*16d0*/  USEL UR14, UR13, 0x1, UP0 ;  /* 0x000000010d0e7887 */ /* 0x000fe20008000000 */
[----:B------:R-:W-:Y:S01]  /*16e0*/  SHF.R.S32.HI R16, RZ, 0x1f, R13 ;  /* 0x0000001fff107819 */ /* 0x000fe2000001140d */
[----:B------:R-:W-:Y:S01]  /*16f0*/  UISETP.NE.AND UP0, UPT, UR7, URZ, UPT ;  /* 0x0000003f0700728c */ /* 0x000fe2000bf05270 */
[----:B------:R-:W-:Y:S01]  /*1700*/  SHF.R.S32.HI R17, RZ, 0x5, R17 ;  /* 0x00000005ff117819 */ /* 0x000fe20000011411 */
[----:B------:R-:W-:Y:S01]  /*1710*/  UIADD3 UR14, -UR14, UR13, URZ ;  /* 0x0000000d0e0e7290 */ /* 0x000fe2000fffe13f */
[----:B------:R-:W-:-:S04]  /*1720*/  LEA.HI R16, R16, R15, RZ, 0x3 ;  /* 0x0000000f10107211 */ /* 0x000fc800078f18ff */
[----:B------:R-:W-:Y:S01]  /*1730*/  LOP3.LUT R16, R16, 0xfffffff8, RZ, 0xc0, !PT ;  /* 0xfffffff810107812 */ /* 0x000fe200078ec0ff */
[----:B0-----:R-:W-:-:S04]  /*1740*/  ULEA UR12, UR6, UR12, 0x18 ;  /* 0x0000000c060c7291 */ /* 0x001fc8000f8ec03f */
[----:B------:R-:W-:Y:S01]  /*1750*/  IMAD.IADD R14, R15, 0x1, -R16 ;  /* 0x000000010f0e7824 */ /* 0x000fe200078e0a10 */
[----:B------:R-:W-:Y:S01]  /*1760*/  USHF.L.U32 UR6, UR7, 0x3, URZ ;  /* 0x0000000307067899 */ /* 0x000fe2000800063f */
[----:B------:R-:W-:Y:S01]  /*1770*/  LOP3.LUT R16, R13, 0xfffffffc, RZ, 0xc0, !PT ;  /* 0xfffffffc0d107812 */ /* 0x000fe200078ec0ff */
[----:B------:R-:W-:Y:S01]  /*1780*/  USEL UR7, URZ, 0x1, UP0 ;  /* 0x000000013f077887 */ /* 0x000fe20008000000 */
[--C-:B------:R-:W-:Y:S01]  /*1790*/  IMAD R13, R17, -0x10, -R14.reuse ;  /* 0xfffffff0110d7824 */ /* 0x100fe200078e0a0e */
[----:B------:R-:W-:Y:S01]  /*17a0*/  ULOP3.LUT UR6, UR6, 0x8, URZ, 0xc0, !UPT ;  /* 0x0000000806067892 */ /* 0x000fe2000f8ec03f */
[----:B------:R-:W-:Y:S01]  /*17b0*/  SHF.R.S32.HI R15, RZ, 0x1f, R14 ;  /* 0x0000001fff0f7819 */ /* 0x000fe2000001140e */
[----:B------:R-:W-:Y:S01]  /*17c0*/  UIADD3 UR22, UR12, 0x260, URZ ;  /* 0x000002600c167890 */ /* 0x000fe2000fffe03f */
[----:B------:R-:W-:Y:S01]  /*17d0*/  IMAD.IADD R11, R11, 0x1, -R16 ;  /* 0x000000010b0b7824 */ /* 0x000fe200078e0a10 */
[----:B------:R-:W-:Y:S01]  /*17e0*/  ULOP3.LUT UR23, UR6, 0x8, URZ, 0x3c, !UPT ;  /* 0x0000000806177892 */ /* 0x000fe2000f8e3c3f */
[----:B------:R-:W-:Y:S01]  /*17f0*/  IMAD.U32 R148, RZ, RZ, UR7 ;  /* 0x00000007ff947e24 */ /* 0x000fe2000f8e00ff */
[----:B------:R-:W-:Y:S01]  /*1800*/  ULOP3.LUT UR16, UR6, 0x18, URZ, 0x3c, !UPT ;  /* 0x0000001806107892 */ /* 0x000fe2000f8e3c3f */
[----:B------:R-:W-:Y:S01]  /*1810*/  IMAD.WIDE R14, R17, 0x10, R14 ;  /* 0x00000010110e7825 */ /* 0x000fe200078e020e */
[----:B------:R-:W-:Y:S01]  /*1820*/  ULEA UR15, UR15, UR22, 0x3 ;  /* 0x000000160f0f7291 */ /* 0x000fe2000f8e183f */
[----:B------:R-:W-:-:S02]  /*1830*/  ULDC UR6, c[0x0][0x284] ;  /* 0x0000a10000067ab9 */ /* 0x000fc40000000800 */
[----:B------:R-:W-:-:S09]  /*1840*/  VIADD R13, R13, UR6 ;  /* 0x000000060d0d7c36 */ /* 0x000fd20008000000 */
.L_x_170:
[----:B------:R-:W-:Y:S01]  /*1850*/  SHF.L.U32 R16, R148, 0x1f, RZ ;  /* 0x0000001f94107819 */ /* 0x000fe200000006ff */
[----:B------:R-:W0:Y:S01]  /*1860*/  LDC R17, c[0x0][0x28c] ;  /* 0x0000a300ff117b82 */ /* 0x000e220000000800 */
[----:B------:R-:W-:Y:S01]  /*1870*/  UMOV UR6, URZ ;  /* 0x0000003f00067c82 */ /* 0x000fe20008000000 */
[----:B------:R-:W-:Y:S01]  /*1880*/  UMOV UR17, UR5 ;  /* 0x0000000500117c82 */ /* 0x000fe20008000000 */
[----:B-1----:R-:W1:Y:S01]  /*1890*/  SYNCS.PHASECHK.TRANS64.TRYWAIT P0, [UR15+-0x8], R16 ;  /* 0xfffff810ff0075a7 */ /* 0x002e62000800014f */
[----:B0-----:R-:W-:Y:S01]  /*18a0*/  ISETP.GE.AND P1, PT, R17, 0x1, PT ;  /* 0x000000011100780c */ /* 0x001fe20003f26270 */
[----:B-1-34-:R-:W-:-:S12]  /*18b0*/  @!P0 BRA `(.L_x_16) ;  /* 0x0000008c000c8947 */ /* 0x01afd80003800000 */
.L_x_225:
[----:B------:R-:W-:Y:S01]  /*18c0*/  UMOV UR7, URZ ;  /* 0x0000003f00077c82 */ /* 0x000fe20008000000 */
[----:B------:R-:W-:Y:S01]  /*18d0*/  UMOV UR8, URZ ;  /* 0x0000003f00087c82 */ /* 0x000fe20008000000 */
[----:B------:R-:W-:Y:S02]  /*18e0*/  CS2R R22, SRZ ;  /* 0x0000000000167805 */ /* 0x000fe4000001ff00 */
[----:B------:R-:W-:Y:S02]  /*18f0*/  CS2R R20, SRZ ;  /* 0x0000000000147805 */ /* 0x000fe4000001ff00 */
[----:B------:R-:W-:Y:S02]  /*1900*/  CS2R R88, SRZ ;  /* 0x0000000000587805 */ /* 0x000fe4000001ff00 */
[----:B------:R-:W-:Y:S02]  /*1910*/  CS2R R90, SRZ ;  /* 0x00000000005a7805 */ /* 0x000fe4000001ff00 */
[----:B------:R-:W-:-:S02]  /*1920*/  CS2R R92, SRZ ;  /* 0x00000000005c7805 */ /* 0x000fc4000001ff00 */
[----:B------:R-:W-:Y:S02]  /*1930*/  CS2R R94, SRZ ;  /* 0x00000000005e7805 */ /* 0x000fe4000001ff00 */
        /* <DEDUP_REMOVED lines=24> */
[----:B------:R-:W-:Y:S01]  /*1ac0*/  CS2R R144, SRZ ;  /* 0x0000000000907805 */ /* 0x000fe2000001ff00 */
[----:B------:R-:W-:Y:S01]  /*1ad0*/  IMAD.MOV.U32 R147, RZ, RZ, RZ ;  /* 0x000000ffff937224 */ /* 0x000fe200078e00ff */
[----:B------:R-:W-:Y:S01]  /*1ae0*/  CS2R R24, SRZ ;  /* 0x0000000000187805 */ /* 0x000fe2000001ff00 */
[----:B------:R-:W-:Y:S01]  /*1af0*/  IMAD.MOV.U32 R149, RZ, RZ, RZ ;  /* 0x000000ffff957224 */ /* 0x000fe200078e00ff */
[----:B------:R-:W-:Y:S01]  /*1b00*/  CS2R R26, SRZ ;  /* 0x00000000001a7805 */ /* 0x000fe2000001ff00 */
[----:B------:R-:W-:Y:S01]  /*1b10*/  IMAD.U32 R19, RZ, RZ, UR4 ;  /* 0x00000004ff137e24 */ /* 0x000fe2000f8e00ff */
        /* <DEDUP_REMOVED lines=29> */
[----:B------:R-:W-:Y:S01]  /*1cf0*/  CS2R R86, SRZ ;  /* 0x0000000000567805 */ /* 0x000fe2000001ff00 */
[----:B------:R-:W-:Y:S06]  /*1d00*/  @!P1 BRA `(.L_x_17) ;  /* 0x0000000800289947 */ /* 0x000fec0003800000 */
[----:B------:R-:W-:-:S13]  /*1d10*/  ISETP.NE.AND P1, PT, R146, 0x3, PT ;  /* 0x000000039200780c */ /* 0x000fda0003f25270 */
[----:B------:R-:W-:Y:S05]  /*1d20*/  @!P1 BRA `(.L_x_18) ;  /* 0x0000000000049947 */ /* 0x000fea0003800000 */
[----:B------:R-:W-:Y:S01]  /*1d30*/  BPT.TRAP 0x1 ;  /* 0x000000040000795c */ /* 0x000fe20000300000 */
.L_x_18:
[----:B------:R-:W-:Y:S01]  /*1d40*/  ULEA UR6, UR5, UR12, 0x3 ;  /* 0x0000000c05067291 */ /* 0x000fe2000f8e183f */
[----:B0-----:R-:W-:-:S05]  /*1d50*/  IMAD.U32 R16, RZ, RZ, UR4 ;  /* 0x00000004ff107e24 */ /* 0x001fca000f8e00ff */
[----:B------:R-:W-:-:S04]  /*1d60*/  SHF.L.U32 R16, R16, 0x1f, RZ ;  /* 0x0000001f10107819 */ /* 0x000fc800000006ff */
[----:B------:R0:W1:Y:S01]  /*1d70*/  SYNCS.PHASECHK.TRANS64.TRYWAIT P0, [UR6], R16 ;  /* 0x00000010ff0075a7 */ /* 0x0000620008000146 */
[----:B------:R-:W-:Y:S05]  /*1d80*/  @!P1 BRA `(.L_x_19) ;  /* 0x0000000000049947 */ /* 0x000fea0003800000 */
[----:B------:R-:W-:Y:S01]  /*1d90*/  BPT.TRAP 0x1 ;  /* 0x000000040000795c */ /* 0x000fe20000300000 */
.L_x_19:
[----:B-1----:R-:W-:Y:S05]  /*1da0*/  @P0 BRA `(.L_x_20) ;  /* 0x0000000000080947 */ /* 0x002fea0003800000 */
[----:B------:R-:W1:Y:S02]  /*1db0*/  SYNCS.PHASECHK.TRANS64.TRYWAIT P0, [UR6], R16 ;  /* 0x00000010ff0075a7 */ /* 0x000e640008000146 */
[----:B-1----:R-:W-:Y:S05]  /*1dc0*/  @!P0 BRA `(.L_x_21) ;  /* 0x0000008400e08947 */ /* 0x002fea0003800000 */
.L_x_20:
[----:B------:R-:W-:Y:S01]  /*1dd0*/  UIADD3 UR7, UR12, 0x12b80, URZ ;  /* 0x00012b800c077890 */ /* 0x000fe2000fffe03f */
[----:B------:R-:W-:Y:S01]  /*1de0*/  WARPGROUP.ARRIVE ;  /* 0x00000000000079c5 */ /* 0x000fe20000000000 */
[----:B------:R-:W-:Y:S01]  /*1df0*/  UIADD3 UR6, UR12, 0x380, URZ ;  /* 0x000003800c067890 */ /* 0x000fe2000fffe03f */
[----:B------:R-:W-:Y:S01]  /*1e00*/  CS2R R22, SRZ ;  /* 0x0000000000167805 */ /* 0x000fe2000001ff00 */
[----:B------:R-:W-:Y:S01]  /*1e10*/  USHF.R.U32.HI UR7, URZ, 0x4, UR7 ;  /* 0x000000043f077899 */ /* 0x000fe20008011607 */
[----:B------:R-:W-:Y:S01]  /*1e20*/  CS2R R20, SRZ ;  /* 0x0000000000147805 */ /* 0x000fe2000001ff00 */
[----:B------:R-:W-:Y:S01]  /*1e30*/  USHF.R.U32.HI UR6, URZ, 0x4, UR6 ;  /* 0x000000043f067899 */ /* 0x000fe20008011606 */
[----:B------:R-:W-:Y:S01]  /*1e40*/  CS2R R88, SRZ ;  /* 0x0000000000587805 */ /* 0x000fe2000001ff00 */
[----:B------:R-:W-:Y:S01]  /*1e50*/  ULOP3.LUT UR7, UR7, 0x3fff, URZ, 0xc0, !UPT ;  /* 0x00003fff07077892 */ /* 0x000fe2000f8ec03f */
[----:B------:R-:W-:Y:S01]  /*1e60*/  CS2R R90, SRZ ;  /* 0x00000000005a7805 */ /* 0x000fe2000001ff00 */
[----:B------:R-:W-:Y:S01]  /*1e70*/  ULOP3.LUT UR6, UR6, 0x3fff, URZ, 0xc0, !UPT ;  /* 0x00003fff06067892 */ /* 0x000fe2000f8ec03f */
[----:B------:R-:W-:Y:S01]  /*1e80*/  CS2R R92, SRZ ;  /* 0x00000000005c7805 */ /* 0x000fe2000001ff00 */
[----:B------:R-:W-:Y:S01]  /*1e90*/  ULOP3.LUT UR7, UR7, 0x10000, URZ, 0xfc, !UPT ;  /* 0x0001000007077892 */ /* 0x000fe2000f8efc3f */
[----:B------:R-:W-:Y:S01]  /*1ea0*/  CS2R R94, SRZ ;  /* 0x00000000005e7805 */ /* 0x000fe2000001ff00 */
[----:B------:R-:W-:Y:S01]  /*1eb0*/  ULOP3.LUT UR6, UR6, 0x10000, URZ, 0xfc, !UPT ;  /* 0x0001000006067892 */ /* 0x000fe2000f8efc3f */
[----:B------:R-:W-:Y:S01]  /*1ec0*/  CS2R R96, SRZ ;  /* 0x0000000000607805 */ /* 0x000fe2000001ff00 */
[----:B------:R-:W-:Y:S01]  /*1ed0*/  ULEA UR10, UR5, UR7, 0x8 ;  /* 0x00000007050a7291 */ /* 0x000fe2000f8e403f */
[----:B------:R-:W-:Y:S01]  /*1ee0*/  CS2R R98, SRZ ;  /* 0x0000000000627805 */ /* 0x000fe2000001ff00 */
[----:B------:R-:W-:Y:S01]  /*1ef0*/  ULEA UR8, UR5, UR6, 0x7 ;  /* 0x0000000605087291 */ /* 0x000fe2000f8e383f */
[----:B------:R-:W-:Y:S01]  /*1f00*/  CS2R R100, SRZ ;  /* 0x0000000000647805 */ /* 0x000fe2000001ff00 */
[----:B------:R-:W-:Y:S01]  /*1f10*/  ULDC UR7, c[0x0][0x50c] ;  /* 0x0001430000077ab9 */ /* 0x000fe20000000800 */
[----:B------:R-:W-:Y:S01]  /*1f20*/  UMOV UR9, 0xc0000010 ;  /* 0xc000001000097882 */ /* 0x000fe20000000000 */
[----:B------:R-:W-:Y:S01]  /*1f30*/  UISETP.NE.AND UP0, UPT, UR7, 0x1, UPT ;  /* 0x000000010700788c */ /* 0x000fe2000bf05270 */
[----:B------:R-:W-:Y:S01]  /*1f40*/  CS2R R102, SRZ ;  /* 0x0000000000667805 */ /* 0x000fe2000001ff00 */
[----:B------:R-:W-:Y:S01]  /*1f50*/  UMOV UR11, 0xc0000010 ;  /* 0xc0000010000b7882 */ /* 0x000fe20000000000 */
[----:B------:R-:W-:Y:S01]  /*1f60*/  UMOV UR6, 0x1 ;  /* 0x0000000100067882 */ /* 0x000fe20000000000 */
[----:B------:R-:W-:Y:S01]  /*1f70*/  USEL UR7, URZ, 0x1, UP0 ;  /* 0x000000013f077887 */ /* 0x000fe20008000000 */
[----:B------:R-:W-:Y:S01]  /*1f80*/  QGMMA.64x128x32.F32.E5M2.E5M2 R24, gdesc[UR8], RZ, !UPT, gsb0 ;  /* 0x01e00000081879f3 */ /* 0x000fe2000c0038ff */
[----:B------:R-:W-:-:S02]  /*1f90*/  CS2R R104, SRZ ;  /* 0x0000000000687805 */ /* 0x000fc4000001ff00 */
[----:B------:R-:W-:Y:S02]  /*1fa0*/  CS2R R106, SRZ ;  /* 0x00000000006a7805 */ /* 0x000fe4000001ff00 */
[----:B------:R-:W-:Y:S02]  /*1fb0*/  CS2R R108, SRZ ;  /* 0x00000000006c7805 */ /* 0x000fe4000001ff00 */
[----:B------:R-:W-:Y:S02]  /*1fc0*/  CS2R R110, SRZ ;  /* 0x00000000006e7805 */ /* 0x000fe4000001ff00 */
[----:B------:R-:W-:Y:S02]  /*1fd0*/  ISETP.NE.AND P0, PT, RZ, UR7, PT ;  /* 0x00000007ff007c0c */ /* 0x000fe4000bf05270 */
        /* <DEDUP_REMOVED lines=16> */
[----:B------:R-:W-:Y:S01]  /*20e0*/  CS2R R144, SRZ ;  /* 0x0000000000907805 */ /* 0x000fe2000001ff00 */
[----:B------:R-:W-:Y:S02]  /*20f0*/  IMAD.MOV.U32 R147, RZ, RZ, RZ ;  /* 0x000000ffff937224 */ /* 0x000fe400078e00ff */
[----:B------:R-:W-:Y:S01]  /*2100*/  IMAD.MOV.U32 R149, RZ, RZ, RZ ;  /* 0x000000ffff957224 */ /* 0x000fe200078e00ff */
[----:B------:R-:W-:Y:S06]  /*2110*/  @!P0 BRA `(.L_x_22) ;  /* 0x0000000400088947 */ /* 0x000fec0003800000 */
[----:B------:R-:W-:Y:S02]  /*2120*/  WARPGROUP.DEPBAR.LE gsb0, 0x0 ;  /* 0x00008000000079c5 */ /* 0x000fe40000010000 */
[----:B------:R-:W-:-:S01]  /*2130*/  FADD R149, RZ, R24 ;  /* 0x00000018ff957221 */ /* 0x000fc20000000000 */
[----:B------:R-:W-:Y:S01]  /*2140*/  FADD R144, RZ, R25 ;  /* 0x00000019ff907221 */ /* 0x000fe20000000000 */
        /* <DEDUP_REMOVED lines=62> */
[----:B------:R-:W-:-:S06]  /*2530*/  UMOV UR6, URZ ;  /* 0x0000003f00067c82 */ /* 0x000fcc0008000000 */
.L_x_22:
[----:B------:R-:W-:-:S04]  /*2540*/  UIADD3 UR17, UR5, 0x1, URZ ;  /* 0x0000000105117890 */ /* 0x000fc8000fffe03f */
[----:B------:R-:W-:-:S04]  /*2550*/  UISETP.NE.AND UP0, UPT, UR17, 0x25, UPT ;  /* 0x000000251100788c */ /* 0x000fc8000bf05270 */
[----:B------:R-:W-:Y:S02]  /*2560*/  USEL UR8, URZ, 0x1, UP0 ;  /* 0x000000013f087887 */ /* 0x000fe40008000000 */
[----:B------:R-:W-:Y:S02]  /*2570*/  USEL UR17, UR17, URZ, UP0 ;  /* 0x0000003f11117287 */ /* 0x000fe40008000000 */
[----:B------:R-:W-:-:S06]  /*2580*/  ULOP3.LUT UR8, UR4, UR8, URZ, 0x3c, !UPT ;  /* 0x0000000804087292 */ /* 0x000fcc000f8e3c3f */
[----:B------:R-:W-:Y:S01]  /*2590*/  IMAD.U32 R19, RZ, RZ, UR8 ;  /* 0x00000008ff137e24 */ /* 0x000fe2000f8e00ff */
[----:B------:R-:W-:-:S06]  /*25a0*/  UMOV UR8, 0x1 ;  /* 0x0000000100087882 */ /* 0x000fcc0000000000 */
.L_x_17:
[----:B------:R-:W-:-:S06]  /*25b0*/  UISETP.GE.AND UP0, UPT, UR14, 0x1, UPT ;  /* 0x000000010e00788c */ /* 0x000fcc000bf06270 */
[----:B------:R-:W-:-:S13]  /*25c0*/  PLOP3.LUT P0, PT, PT, PT, UP0, 0x80, 0x0 ;  /* 0x000000000000781c */ /* 0x000fda0003f0f008 */
[----:B------:R-:W-:Y:S05]  /*25d0*/  @!P0 BRA `(.L_x_23) ;  /* 0x0000000400f08947 */ /* 0x000fea0003800000 */
[----:B01----:R-:W-:Y:S01]  /*25e0*/  IMAD.U32 R16, RZ, RZ, UR14 ;  /* 0x0000000eff107e24 */ /* 0x003fe2000f8e00ff */
[----:B------:R-:W-:Y:S01]  /*25f0*/  UMOV UR20, UR5 ;  /* 0x0000000500147c82 */ /* 0x000fe20008000000 */
[----:B------:R-:W-:-:S05]  /*2600*/  ULDC UR24, c[0x0][0x50c] ;  /* 0x0001430000187ab9 */ /* 0x000fca0000000800 */
.L_x_31:
[----:B------:R-:W-:-:S13]  /*2610*/  ISETP.NE.AND P1, PT, R146, 0x3, PT ;  /* 0x000000039200780c */ /* 0x000fda0003f25270 */
[----:B01----:R-:W-:Y:S05]  /*2620*/  @!P1 BRA `(.L_x_24) ;  /* 0x0000000000049947 */ /* 0x003fea0003800000 */
[----:B------:R-:W-:Y:S01]  /*2630*/  BPT.TRAP 0x1 ;  /* 0x000000040000795c */ /* 0x000fe20000300000 */
.L_x_24:
[----:B------:R-:W-:Y:S01]  /*2640*/  ULEA UR9, UR17, UR12, 0x3 ;  /* 0x0000000c11097291 */ /* 0x000fe2000f8e183f */
[----:B------:R-:W-:-:S08]  /*2650*/  SHF.L.U32 R17, R19, 0x1f, RZ ;  /* 0x0000001f13117819 */ /* 0x000fd000000006ff */
[----:B------:R0:W1:Y:S01]  /*2660*/  SYNCS.PHASECHK.TRANS64.TRYWAIT P0, [UR9], R17 ;  /* 0x00000011ff0075a7 */ /* 0x0000620008000149 */
[----:B------:R-:W-:Y:S05]  /*2670*/  @!P1 BRA `(.L_x_25) ;  /* 0x0000000000049947 */ /* 0x000fea0003800000 */
[----:B------:R-:W-:Y:S01]  /*2680*/  BPT.TRAP 0x1 ;  /* 0x000000040000795c */ /* 0x000fe20000300000 */
.L_x_25:
[----:B-1----:R-:W-:Y:S05]  /*2690*/  @P0 BRA `(.L_x_26) ;  /* 0x0000000000080947 */ /* 0x002fea0003800000 */
[----:B------:R-:W1:Y:S02]  /*26a0*/  SYNCS.PHASECHK.TRANS64.TRYWAIT P0, [UR9], R17 ;  /* 0x00000011ff0075a7 */ /* 0x000e640008000149 */
[----:B-1----:R-:W-:Y:S05]  /*26b0*/  @!P0 BRA `(.L_x_27) ;  /* 0x0000007c00bc8947 */ /* 0x002fea0003800000 */
.L_x_26:
[----:B------:R-:W-:Y:S01]  /*26c0*/  UIADD3 UR9, UR12, 0x380, URZ ;  /* 0x000003800c097890 */ /* 0x000fe2000fffe03f */
[----:B------:R-:W-:Y:S01]  /*26d0*/  WARPGROUP.ARRIVE ;  /* 0x00000000000079c5 */ /* 0x000fe20000000000 */
[----:B------:R-:W-:Y:S02]  /*26e0*/  UIADD3 UR10, UR12, 0x12b80, URZ ;  /* 0x00012b800c0a7890 */ /* 0x000fe4000fffe03f */
[----:B------:R-:W-:Y:S02]  /*26f0*/  UISETP.NE.AND UP0, UPT, UR7, URZ, UPT ;  /* 0x0000003f0700728c */ /* 0x000fe4000bf05270 */
[----:B------:R-:W-:Y:S02]  /*2700*/  USHF.R.U32.HI UR9, URZ, 0x4, UR9 ;  /* 0x000000043f097899 */ /* 0x000fe40008011609 */
[----:B------:R-:W-:Y:S02]  /*2710*/  USHF.R.U32.HI UR10, URZ, 0x4, UR10 ;  /* 0x000000043f0a7899 */ /* 0x000fe4000801160a */
[----:B------:R-:W-:-:S02]  /*2720*/  USEL UR8, UR8, URZ, !UP0 ;  /* 0x0000003f08087287 */ /* 0x000fc4000c000000 */
[----:B------:R-:W-:Y:S02]  /*2730*/  ULOP3.LUT UR9, UR9, 0x3fff, URZ, 0xc0, !UPT ;  /* 0x00003fff09097892 */ /* 0x000fe4000f8ec03f */
[----:B------:R-:W-:Y:S02]  /*2740*/  ULOP3.LUT UR10, UR10, 0x3fff, URZ, 0xc0, !UPT ;  /* 0x00003fff0a0a7892 */ /* 0x000fe4000f8ec03f */
[----:B------:R-:W-:Y:S02]  /*2750*/  UISETP.NE.U32.AND UP0, UPT, UR8, URZ, UPT ;  /* 0x0000003f0800728c */ /* 0x000fe4000bf05070 */
[----:B------:R-:W-:Y:S02]  /*2760*/  ULOP3.LUT UR8, UR9, 0x10000, URZ, 0xfc, !UPT ;  /* 0x0001000009087892 */ /* 0x000fe4000f8efc3f */
[----:B------:R-:W-:Y:S02]  /*2770*/  ULOP3.LUT UR10, UR10, 0x10000, URZ, 0xfc, !UPT ;  /* 0x000100000a0a7892 */ /* 0x000fe4000f8efc3f */
[----:B------:R-:W-:-:S02]  /*2780*/  ULEA UR8, UR17, UR8, 0x7 ;  /* 0x0000000811087291 */ /* 0x000fc4000f8e383f */
[----:B------:R-:W-:Y:S01]  /*2790*/  ULEA UR10, UR17, UR10, 0x8 ;  /* 0x0000000a110a7291 */ /* 0x000fe2000f8e403f */
[----:B------:R-:W-:Y:S01]  /*27a0*/  UMOV UR9, 0xc0000010 ;  /* 0xc000001000097882 */ /* 0x000fe20000000000 */
[----:B------:R-:W-:Y:S01]  /*27b0*/  UMOV UR11, 0xc0000010 ;  /* 0xc0000010000b7882 */ /* 0x000fe20000000000 */
[----:B------:R-:W-:-:S06]  /*27c0*/  UIADD3 UR6, UR6, 0x1, URZ ;  /* 0x0000000106067890 */ /* 0x000fcc000fffe03f */
[----:B------:R-:W-:Y:S01]  /*27d0*/  QGMMA.64x128x32.F32.E5M2.E5M2 R24, gdesc[UR8], R24, UP0, gsb0 ;  /* 0x01e00000081879f3 */ /* 0x000fe2000b803818 */
[----:B------:R-:W-:-:S04]  /*27e0*/  UISETP.NE.AND UP0, UPT, UR6, UR24, UPT ;  /* 0x000000180600728c */ /* 0x000fc8000bf05270 */
[----:B------:R-:W-:-:S06]  /*27f0*/  USEL UR7, URZ, 0x1, UP0 ;  /* 0x000000013f077887 */ /* 0x000fcc0008000000 */
[----:B------:R-:W-:Y:S01]  /*2800*/  ISETP.NE.AND P0, PT, RZ, UR7, PT ;  /* 0x00000007ff007c0c */ /* 0x000fe2000bf05270 */
[----:B------:R-:W-:-:S12]  /*2810*/  WARPGROUP.DEPBAR.LE gsb0, 0x1 ;  /* 0x00008000000079c5 */ /* 0x000fd80000010100 */
[----:B------:R-:W-:Y:S05]  /*2820*/  @!P0 BRA `(.L_x_28) ;  /* 0x0000000400088947 */ /* 0x000fea0003800000 */
[----:B------:R-:W-:Y:S02]  /*2830*/  WARPGROUP.DEPBAR.LE gsb0, 0x0 ;  /* 0x00008000000079c5 */ /* 0x000fe40000010000 */
[----:B------:R-:W-:-:S01]  /*2840*/  FADD R149, R24, R149 ;  /* 0x0000009518957221 */ /* 0x000fc20000000000 */
[----:B------:R-:W-:Y:S01]  /*2850*/  FADD R144, R25, R144 ;  /* 0x0000009019907221 */ /* 0x000fe20000000000 */
        /* <DEDUP_REMOVED lines=62> */
[----:B------:R-:W-:-:S06]  /*2c40*/  UMOV UR6, URZ ;  /* 0x0000003f00067c82 */ /* 0x000fcc0008000000 */
.L_x_28:
[----:B------:R-:W-:Y:S05]  /*2c50*/  @!P1 BRA `(.L_x_29) ;  /* 0x0000000000049947 */ /* 0x000fea0003800000 */
[----:B------:R-:W-:Y:S01]  /*2c60*/  BPT.TRAP 0x1 ;  /* 0x000000040000795c */ /* 0x000fe20000300000 */
.L_x_29:
[----:B------:R-:W-:Y:S01]  /*2c70*/  ULEA UR8, UR20, UR12, 0x3 ;  /* 0x0000000c14087291 */ /* 0x000fe2000f8e183f */
[----:B------:R-:W-:-:S03]  /*2c80*/  ISETP.GT.U32.AND P0, PT, R7, 0x1, PT ;  /* 0x000000010700780c */ /* 0x000fc60003f04070 */
[----:B------:R-:W-:-:S04]  /*2c90*/  UIADD3 UR8, UR8, 0x128, URZ ;  /* 0x0000012808087890 */ /* 0x000fc8000fffe03f */
[----:B------:R-:W-:-:S09]  /*2ca0*/  UPRMT UR8, URZ, 0x654, UR8 ;  /* 0x000006543f087896 */ /* 0x000fd20008000008 */
[----:B------:R-:W-:Y:S01]  /*2cb0*/  SYNCS.ARRIVE.TRANS64.RED.A1T0 RZ, [UR8], RZ ;  /* 0x000000ffffff79a7 */ /* 0x000fe20008100408 */
[----:B------:R-:W-:Y:S05]  /*2cc0*/  @P0 BRA `(.L_x_30) ;  /* 0x0000000000040947 */ /* 0x000fea0003800000 */
[----:B------:R-:W-:Y:S01]  /*2cd0*/  BPT.TRAP 0x1 ;  /* 0x000000040000795c */ /* 0x000fe20000300000 */
.L_x_30:
[----:B------:R-:W-:Y:S01]  /*2ce0*/  UIADD3 UR17, UR17, 0x1, URZ ;  /* 0x0000000111117890 */ /* 0x000fe2000fffe03f */
[C---:B------:R-:W-:Y:S01]  /*2cf0*/  ISETP.GT.AND P0, PT, R16.reuse, 0x1, PT ;  /* 0x000000011000780c */ /* 0x040fe20003f04270 */
[----:B------:R-:W-:Y:S01]  /*2d00*/  UIADD3 UR20, UR20, 0x1, URZ ;  /* 0x0000000114147890 */ /* 0x000fe2000fffe03f */
[----:B------:R-:W-:Y:S01]  /*2d10*/  VIADD R16, R16, 0xffffffff ;  /* 0xffffffff10107836 */ /* 0x000fe20000000000 */
[----:B------:R-:W-:Y:S02]  /*2d20*/  UISETP.NE.AND UP0, UPT, UR17, 0x25, UPT ;  /* 0x000000251100788c */ /* 0x000fe4000bf05270 */
[----:B------:R-:W-:Y:S02]  /*2d30*/  UISETP.NE.AND UP1, UPT, UR20, 0x25, UPT ;  /* 0x000000251400788c */ /* 0x000fe4000bf25270 */
[----:B------:R-:W-:Y:S02]  /*2d40*/  USEL UR8, URZ, 0x1, UP0 ;  /* 0x000000013f087887 */ /* 0x000fe40008000000 */
[----:B------:R-:W-:-:S02]  /*2d50*/  USEL UR17, UR17, URZ, UP0 ;  /* 0x0000003f11117287 */ /* 0x000fc40008000000 */
[----:B------:R-:W-:Y:S02]  /*2d60*/  USEL UR20, UR20, URZ, UP1 ;  /* 0x0000003f14147287 */ /* 0x000fe40008800000 */
[----:B------:R-:W-:Y:S01]  /*2d70*/  LOP3.LUT R19, R19, UR8, RZ, 0x3c, !PT ;  /* 0x0000000813137c12 */ /* 0x000fe2000f8e3cff */
[----:B------:R-:W-:Y:S01]  /*2d80*/  UMOV UR8, 0x1 ;  /* 0x0000000100087882 */ /* 0x000fe20000000000 */
[----:B------:R-:W-:Y:S08]  /*2d90*/  @P0 BRA `(.L_x_31) ;  /* 0xfffffff8001c0947 */ /* 0x000ff0000383ffff */
.L_x_23:
[----:B------:R-:W-:Y:S01]  /*2da0*/  UISETP.NE.AND UP0, UPT, UR6, URZ, UPT ;  /* 0x0000003f0600728c */ /* 0x000fe2000bf05270 */
[----:B01----:R-:W0:Y:S01]  /*2db0*/  LDC R16, c[0x0][0x28c] ;  /* 0x0000a300ff107b82 */ /* 0x003e220000000800 */
[----:B------:R-:W-:Y:S02]  /*2dc0*/  IMAD.U32 R17, RZ, RZ, UR23 ;  /* 0x00000017ff117e24 */ /* 0x000fe4000f8e00ff */
[----:B------:R-:W-:-:S06]  /*2dd0*/  USEL UR6, URZ, 0x1, !UP0 ;  /* 0x000000013f067887 */ /* 0x000fcc000c000000 */
[----:B------:R-:W-:-:S13]  /*2de0*/  ISETP.NE.AND P0, PT, RZ, UR6, PT ;  /* 0x00000006ff007c0c */ /* 0x000fda000bf05270 */
[----:B------:R-:W-:Y:S05]  /*2df0*/  @!P0 BRA `(.L_x_32) ;  /* 0x0000000400048947 */ /* 0x000fea0003800000 */
[----:B------:R-:W-:Y:S02]  /*2e00*/  WARPGROUP.DEPBAR.LE gsb0, 0x0 ;  /* 0x00008000000079c5 */ /* 0x000fe40000010000 */
[----:B------:R-:W-:Y:S01]  /*2e10*/  FADD R149, R24, R149 ;  /* 0x0000009518957221 */ /* 0x000fe20000000000 */
        /* <DEDUP_REMOVED lines=62> */
[----:B------:R-:W-:-:S07]  /*3200*/  FADD R22, R22, R87 ;  /* 0x0000005716167221 */ /* 0x000fce0000000000 */
.L_x_32:
[----:B0-----:R-:W-:Y:S01]  /*3210*/  ISETP.GE.AND P0, PT, R16, 0x1, PT ;  /* 0x000000011000780c */ /* 0x001fe20003f06270 */
[----:B------:R0:W-:Y:S01]  /*3220*/  SYNCS.ARRIVE.TRANS64.A1T0 RZ, [R17+UR22], RZ ;  /* 0x000000ff11ff79a7 */ /* 0x0001e20008100016 */
[----:B------:R-:W-:-:S11]  /*3230*/  WARPGROUP.DEPBAR.LE gsb0, 0x0 ;  /* 0x00008000000079c5 */ /* 0x000fd60000010000 */
[----:B------:R-:W-:Y:S05]  /*3240*/  @!P0 BRA `(.L_x_33) ;  /* 0x0000000000408947 */ /* 0x000fea0003800000 */
[----:B------:R-:W-:-:S13]  /*3250*/  ISETP.NE.AND P0, PT, R146, 0x3, PT ;  /* 0x000000039200780c */ /* 0x000fda0003f05270 */
[----:B------:R-:W-:Y:S05]  /*3260*/  @!P0 BRA `(.L_x_34) ;  /* 0x0000000000048947 */ /* 0x000fea0003800000 */
[----:B------:R-:W-:Y:S01]  /*3270*/  BPT.TRAP 0x1 ;  /* 0x000000040000795c */ /* 0x000fe20000300000 */
.L_x_34:
[----:B------:R-:W-:Y:S01]  /*3280*/  UIADD3 UR8, UR14, UR5, URZ ;  /* 0x000000050e087290 */ /* 0x000fe2000fffe03f */
[----:B------:R-:W-:-:S03]  /*3290*/  ISETP.GT.U32.AND P0, PT, R7, 0x1, PT ;  /* 0x000000010700780c */ /* 0x000fc60003f04070 */
[----:B------:R-:W-:-:S04]  /*32a0*/  UIMAD.WIDE.U32 UR6, UR8, -0x45306eb3, URZ ;  /* 0xbacf914d080678a5 */ /* 0x000fc8000f8e003f */
[----:B------:R-:W-:-:S04]  /*32b0*/  UIADD3 UR6, UR8, -UR7, URZ ;  /* 0x8000000708067290 */ /* 0x000fc8000fffe03f */
[----:B------:R-:W-:-:S04]  /*32c0*/  ULEA.HI UR6, UR6, UR7, URZ, 0x1f ;  /* 0x0000000706067291 */ /* 0x000fc8000f8ff83f */
[----:B------:R-:W-:-:S04]  /*32d0*/  USHF.R.U32.HI UR6, URZ, 0x5, UR6 ;  /* 0x000000053f067899 */ /* 0x000fc80008011606 */
[----:B------:R-:W-:-:S04]  /*32e0*/  UIMAD UR6, UR6, -0x25, UR8 ;  /* 0xffffffdb060678a4 */ /* 0x000fc8000f8e0208 */
[----:B------:R-:W-:-:S04]  /*32f0*/  ULEA UR6, UR6, UR12, 0x3 ;  /* 0x0000000c06067291 */ /* 0x000fc8000f8e183f */
[----:B------:R-:W-:-:S04]  /*3300*/  UIADD3 UR6, UR6, 0x128, URZ ;  /* 0x0000012806067890 */ /* 0x000fc8000fffe03f */
[----:B------:R-:W-:-:S09]  /*3310*/  UPRMT UR6, URZ, 0x654, UR6 ;  /* 0x000006543f067896 */ /* 0x000fd20008000006 */
[----:B------:R-:W-:Y:S01]  /*3320*/  SYNCS.ARRIVE.TRANS64.RED.A1T0 RZ, [UR6], RZ ;  /* 0x000000ffffff79a7 */ /* 0x000fe20008100406 */
[----:B------:R-:W-:Y:S05]  /*3330*/  @P0 BRA `(.L_x_33) ;  /* 0x0000000000040947 */ /* 0x000fea0003800000 */
[----:B------:R-:W-:Y:S01]  /*3340*/  BPT.TRAP 0x1 ;  /* 0x000000040000795c */ /* 0x000fe20000300000 */
.L_x_33:
[----:B------:R-:W-:Y:S01]  /*3350*/  SHF.L.U32 R16, R148, 0x1f, RZ ;  /* 0x0000001f94107819 */ /* 0x000fe200000006ff */
[----:B------:R-:W-:Y:S01]  /*3360*/  UIADD3 UR8, UR21, UR5, URZ ;  /* 0x0000000515087290 */ /* 0x000fe2000fffe03f */
[----:B------:R-:W1:Y:S01]  /*3370*/  LDC R32, c[0x0][0x288] ;  /* 0x0000a200ff207b82 */ /* 0x000e620000000800 */
[----:B------:R-:W-:Y:S01]  /*3380*/  UISETP.GE.U32.AND UP1, UPT, UR21, 0x25, UPT ;  /* 0x000000251500788c */ /* 0x000fe2000bf26070 */
[----:B------:R-:W-:Y:S01]  /*3390*/  IMAD.SHL.U32 R26, R11, 0x2, RZ ;  /* 0x000000020b1a7824 */ /* 0x000fe200078e00ff */
[----:B------:R-:W-:Y:S02]  /*33a0*/  UISETP.GT.U32.AND UP0, UPT, UR8, 0x24, UPT ;  /* 0x000000240800788c */ /* 0x000fe4000bf04070 */
[----:B------:R-:W-:Y:S02]  /*33b0*/  UIMAD.WIDE.U32 UR6, UR8, -0x45306eb3, URZ ;  /* 0xbacf914d080678a5 */ /* 0x000fe4000f8e003f */
[----:B------:R-:W-:Y:S01]  /*33c0*/  UISETP.LT.U32.AND UP0, UPT, UR21, 0x25, UP0 ;  /* 0x000000251500788c */ /* 0x000fe20008701070 */
[----:B------:R-:W2:Y:S01]  /*33d0*/  SYNCS.PHASECHK.TRANS64.TRYWAIT P0, [UR15+0x8], R16 ;  /* 0x00000810ff0075a7 */ /* 0x000ea2000800014f */
[----:B------:R-:W-:Y:S01]  /*33e0*/  UIADD3 UR5, UR8, -UR7, URZ ;  /* 0x8000000708057290 */ /* 0x000fe2000fffe03f */
[----:B------:R-:W-:Y:S01]  /*33f0*/  SHF.R.S32.HI R27, RZ, 0x1f, R26 ;  /* 0x0000001fff1b7819 */ /* 0x000fe2000001141a */
[----:B------:R-:W-:-:S02]  /*3400*/  USEL UR6, URZ, 0x1, !UP0 ;  /* 0x000000013f067887 */ /* 0x000fc4000c000000 */
[----:B------:R-:W-:Y:S02]  /*3410*/  ULEA.HI UR5, UR5, UR7, URZ, 0x1f ;  /* 0x0000000705057291 */ /* 0x000fe4000f8ff83f */
[----:B------:R-:W-:Y:S02]  /*3420*/  ULOP3.LUT UR4, UR4, UR6, URZ, 0x3c, !UPT ;  /* 0x0000000604047292 */ /* 0x000fe4000f8e3c3f */
[----:B------:R-:W-:-:S04]  /*3430*/  USHF.R.U32.HI UR5, URZ, 0x5, UR5 ;  /* 0x000000053f057899 */ /* 0x000fc80008011605 */
[----:B------:R-:W-:Y:S02]  /*3440*/  @UP1 ULOP3.LUT UR4, UR4, 0x1, UR5, 0x78, !UPT ;  /* 0x0000000104041892 */ /* 0x000fe4000f8e7805 */
[----:B------:R-:W-:Y:S01]  /*3450*/  UIMAD UR5, UR5, -0x25, UR8 ;  /* 0xffffffdb050578a4 */ /* 0x000fe2000f8e0208 */
[----:B-12---:R-:W-:Y:S11]  /*3460*/  @!P0 BRA `(.L_x_35) ;  /* 0x0000007000688947 */ /* 0x006ff60003800000 */
.L_x_226:
[----:B------:R-:W-:Y:S01]  /*3470*/  IMAD.SHL.U32 R28, R6, 0x40, RZ ;  /* 0x00000040061c7824 */ /* 0x000fe200078e00ff */
[----:B------:R-:W-:Y:S01]  /*3480*/  ULDC UR8, c[0x0][0x284] ;  /* 0x0000a10000087ab9 */ /* 0x000fe20000000800 */
[----:B------:R-:W-:Y:S01]  /*3490*/  IMAD.SHL.U32 R29, R5, 0x80, RZ ;  /* 0x00000080051d7824 */ /* 0x000fe200078e00ff */
[----:B------:R-:W-:Y:S01]  /*34a0*/  SHF.R.S32.HI R34, RZ, 0x1f, R4 ;  /* 0x0000001fff227819 */ /* 0x000fe20000011404 */
[----:B------:R-:W-:Y:S01]  /*34b0*/  ULDC.64 UR6, c[0x0][0x5d0] ;  /* 0x0001740000067ab9 */ /* 0x000fe20000000a00 */
[----:B------:R-:W-:Y:S01]  /*34c0*/  ISETP.GE.AND P0, PT, R28, UR8, PT ;  /* 0x000000081c007c0c */ /* 0x000fe2000bf06270 */
[----:B0-----:R-:W-:Y:S01]  /*34d0*/  IMAD.WIDE.U32 R16, R4, UR6, R26 ;  /* 0x0000000604107c25 */ /* 0x001fe2000f8e001a */
[----:B------:R-:W-:Y:S02]  /*34e0*/  SHF.R.S32.HI R33, RZ, 0x1f, R29 ;  /* 0x0000001fff217819 */ /* 0x000fe4000001141d */
[C---:B------:R-:W-:Y:S01]  /*34f0*/  ISETP.GE.OR P0, PT, R29.reuse, R32, P0 ;  /* 0x000000201d00720c */ /* 0x040fe20000706670 */
[----:B------:R-:W-:Y:S01]  /*3500*/  IMAD R5, R34, UR6, RZ ;  /* 0x0000000622057c24 */ /* 0x000fe2000f8e02ff */
[----:B------:R-:W-:-:S03]  /*3510*/  IADD3 R16, P1, R29, R16, RZ ;  /* 0x000000101d107210 */ /* 0x000fc60007f3e0ff */
[----:B------:R-:W-:-:S05]  /*3520*/  IMAD R5, R4, UR7, R5 ;  /* 0x0000000704057c24 */ /* 0x000fca000f8e0205 */
[----:B------:R-:W-:-:S03]  /*3530*/  IADD3.X R17, R33, R17, R5, P1, !PT ;  /* 0x0000001121117210 */ /* 0x000fc60000ffe405 */
[----:B------:R-:W-:Y:S05]  /*3540*/  @P0 BRA `(.L_x_36) ;  /* 0x0000004400b80947 */ /* 0x000fea0003800000 */
[----:B------:R-:W0:Y:S01]  /*3550*/  LDC.64 R30, c[0x0][0x5c8] ;  /* 0x00017200ff1e7b82 */ /* 0x000e220000000a00 */
[----:B------:R-:W-:Y:S01]  /*3560*/  IMAD.WIDE R24, R6, 0x40, R14 ;  /* 0x0000004006187825 */ /* 0x000fe200078e020e */
[----:B------:R-:W-:Y:S01]  /*3570*/  ULDC.64 UR6, c[0x0][0x5c0] ;  /* 0x0001700000067ab9 */ /* 0x000fe20000000a00 */
[----:B------:R-:W-:Y:S02]  /*3580*/  BSSY B0, `(.L_x_36) ;  /* 0x000046a000007945 */ /* 0x000fe40003800000 */
[----:B------:R-:W-:-:S04]  /*3590*/  IMAD R6, R11, -0x2, R32 ;  /* 0xfffffffe0b067824 */ /* 0x000fc800078e0220 */
[----:B------:R-:W-:Y:S02]  /*35a0*/  IMAD.IADD R6, R6, 0x1, -R29 ;  /* 0x0000000106067824 */ /* 0x000fe400078e0a1d */
[-C--:B0-----:R-:W-:Y:S02]  /*35b0*/  IMAD R5, R25, R30.reuse, RZ ;  /* 0x0000001e19057224 */ /* 0x081fe400078e02ff */
[----:B------:R-:W-:-:S04]  /*35c0*/  IMAD.WIDE.U32 R16, R24, R30, R16 ;  /* 0x0000001e18107225 */ /* 0x000fc800078e0010 */
[----:B------:R-:W-:Y:S01]  /*35d0*/  IMAD R19, R24, R31, R5 ;  /* 0x0000001f18137224 */ /* 0x000fe200078e0205 */
[----:B------:R-:W-:Y:S02]  /*35e0*/  LEA R5, P0, R30, R16, 0x3 ;  /* 0x000000101e057211 */ /* 0x000fe400078018ff */
[----:B------:R-:W-:Y:S01]  /*35f0*/  IADD3 R18, P1, R16, UR6, RZ ;  /* 0x0000000610127c10 */ /* 0x000fe2000ff3e0ff */
[----:B------:R-:W-:Y:S01]  /*3600*/  IMAD.IADD R19, R17, 0x1, R19 ;  /* 0x0000000111137824 */ /* 0x000fe200078e0213 */
[----:B------:R-:W-:-:S04]  /*3610*/  IADD3 R16, P3, R5, UR6, RZ ;  /* 0x0000000605107c10 */ /* 0x000fc8000ff7e0ff */
[----:B------:R-:W-:Y:S01]  /*3620*/  LEA.HI.X R5, R30, R19, R31, 0x3, P0 ;  /* 0x000000131e057211 */ /* 0x000fe200000f1c1f */
[----:B------:R-:W-:Y:S01]  /*3630*/  IMAD.IADD R30, R13, 0x1, -R28 ;  /* 0x000000010d1e7824 */ /* 0x000fe200078e0a1c */
[----:B-----5:R-:W-:Y:S02]  /*3640*/  FSETP.NEU.AND P0, PT, R12, RZ, PT ;  /* 0x000000ff0c00720b */ /* 0x020fe40003f0d000 */
[----:B------:R-:W-:Y:S02]  /*3650*/  IADD3.X R19, R19, UR7, RZ, P1, !PT ;  /* 0x0000000713137c10 */ /* 0x000fe40008ffe4ff */
[----:B------:R-:W-:-:S09]  /*3660*/  IADD3.X R17, R5, UR7, RZ, P3, !PT ;  /* 0x0000000705117c10 */ /* 0x000fd20009ffe4ff */
[----:B------:R-:W-:Y:S05]  /*3670*/  @!P0 BRA `(.L_x_37) ;  /* 0x0000003400608947 */ /* 0x000fea0003800000 */
[----:B------:R-:W-:Y:S01]  /*3680*/  ULDC.64 UR6, c[0x0][0x5b8] ;  /* 0x00016e0000067ab9 */ /* 0x000fe20000000a00 */
[----:B------:R-:W-:Y:S01]  /*3690*/  ULDC.64 UR8, c[0x0][0x5a8] ;  /* 0x00016a0000087ab9 */ /* 0x000fe20000000a00 */
[----:B------:R-:W-:Y:S01]  /*36a0*/  IMAD.WIDE.U32 R26, R4, UR6, R26 ;  /* 0x00000006041a7c25 */ /* 0x000fe2000f8e001a */
[----:B------:R-:W-:Y:S01]  /*36b0*/  BSSY B1, `(.L_x_38) ;  /* 0x0000010000017945 */ /* 0x000fe20003800000 */
[----:B------:R-:W-:Y:S02]  /*36c0*/  PRMT R28, RZ, 0x7610, R28 ;  /* 0x00007610ff1c7816 */ /* 0x000fe4000000001c */
[----:B------:R-:W-:Y:S01]  /*36d0*/  IMAD R5, R34, UR6, RZ ;  /* 0x0000000622057c24 */ /* 0x000fe2000f8e02ff */
[----:B------:R-:W-:-:S03]  /*36e0*/  IADD3 R26, P0, R29, R26, RZ ;  /* 0x0000001a1d1a7210 */ /* 0x000fc60007f1e0ff */
[----:B------:R-:W-:Y:S01]  /*36f0*/  IMAD R5, R4, UR7, R5 ;  /* 0x0000000704057c24 */ /* 0x000fe2000f8e0205 */
[----:B------:R-:W-:Y:S02]  /*3700*/  ULDC.64 UR6, c[0x0][0x5b0] ;  /* 0x00016c0000067ab9 */ /* 0x000fe40000000a00 */
[----:B------:R-:W-:Y:S02]  /*3710*/  IMAD R29, R25, UR6, RZ ;  /* 0x00000006191d7c24 */ /* 0x000fe4000f8e02ff */
[----:B------:R-:W-:Y:S02]  /*3720*/  IADD3.X R27, R33, R27, R5, P0, !PT ;  /* 0x0000001b211b7210 */ /* 0x000fe400007fe405 */
[----:B------:R-:W-:Y:S01]  /*3730*/  ISETP.GE.AND P0, PT, R30, 0x1, PT ;  /* 0x000000011e00780c */ /* 0x000fe20003f06270 */
[C---:B------:R-:W-:Y:S02]  /*3740*/  IMAD R29, R24.reuse, UR7, R29 ;  /* 0x00000007181d7c24 */ /* 0x040fe4000f8e021d */
[----:B------:R-:W-:Y:S01]  /*3750*/  IMAD.WIDE.U32 R4, R24, UR6, R26 ;  /* 0x0000000618047c25 */ /* 0x000fe2000f8e001a */
[----:B------:R-:W-:-:S02]  /*3760*/  ISETP.LT.OR P4, PT, R6, 0x1, !P0 ;  /* 0x000000010600780c */ /* 0x000fc40004781670 */
[----:B------:R-:W-:-:S04]  /*3770*/  IADD3 R4, P1, R4, UR8, RZ ;  /* 0x0000000804047c10 */ /* 0x000fc8000ff3e0ff */
[----:B------:R-:W-:-:S07]  /*3780*/  IADD3.X R5, R5, UR9, R29, P1, !PT ;  /* 0x0000000905057c10 */ /* 0x000fce0008ffe41d */
[----:B------:R-:W-:Y:S05]  /*3790*/  @P4 BRA `(.L_x_39) ;  /* 0x0000000000044947 */ /* 0x000fea0003800000 */
[----:B------:R0:W5:Y:S02]  /*37a0*/  LDG.E.U8 R28, desc[UR18][R4.64] ;  /* 0x00000012041c7981 */ /* 0x000164000c1e1100 */
.L_x_39:
[----:B------:R-:W-:Y:S05]  /*37b0*/  BSYNC B1 ;  /* 0x0000000000017941 */ /* 0x000fea0003800000 */
.L_x_38:
[----:B-----5:R-:W-:Y:S01]  /*37c0*/  LOP3.LUT R28, R28, 0xff, RZ, 0xc0, !PT ;  /* 0x000000ff1c1c7812 */ /* 0x020fe200078ec0ff */
[----:B------:R-:W-:Y:S01]  /*37d0*/  BSSY B1, `(.L_x_40) ;  /* 0x000000b000017945 */ /* 0x000fe20003800000 */
[----:B------:R-:W-:Y:S02]  /*37e0*/  ISETP.LT.OR P3, PT, R6, 0x2, !P0 ;  /* 0x000000020600780c */ /* 0x000fe40004761670 */
[----:B------:R-:W-:-:S05]  /*37f0*/  F2FP.F16.E5M2.UNPACK_B R28, R28 ;  /* 0x0000001cff1c723e */ /* 0x000fca00020004ff */
[----:B------:R-:W-:-:S05]  /*3800*/  HADD2.F32 R29, -RZ, R28.H0_H0 ;  /* 0x2000001cff1d7230 */ /* 0x000fca0000004100 */
[----:B------:R-:W-:-:S04]  /*3810*/  FMUL R28, R29, R12 ;  /* 0x0000000c1d1c7220 */ /* 0x000fc80000400000 */
[----:B------:R-:W-:-:S05]  /*3820*/  FFMA R28, R149, R10, R28 ;  /* 0x0000000a951c7223 */ /* 0x000fca000000001c */
[----:B------:R-:W-:Y:S02]  /*3830*/  F2FP.SATFINITE.E5M2.F32.PACK_AB_MERGE_C R29, RZ, R28, RZ ;  /* 0x0000001cff1d723e */ /* 0x000fe400048060ff */
[----:B------:R-:W-:-:S03]  /*3840*/  PRMT R28, RZ, 0x7610, R28 ;  /* 0x00007610ff1c7816 */ /* 0x000fc6000000001c */
[----:B------:R1:W-:Y:S01]  /*3850*/  @!P4 STG.E.U8 desc[UR18][R18.64], R29 ;  /* 0x0000001d1200c986 */ /* 0x0003e2000c101112 */
[----:B------:R-:W-:Y:S05]  /*3860*/  @P3 BRA `(.L_x_41) ;  /* 0x0000000000043947 */ /* 0x000fea0003800000 */
[----:B------:R2:W5:Y:S02]  /*3870*/  LDG.E.U8 R28, desc[UR18][R4.64+0x1] ;  /* 0x00000112041c7981 */ /* 0x000564000c1e1100 */
.L_x_41:
[----:B------:R-:W-:Y:S05]  /*3880*/  BSYNC B1 ;  /* 0x0000000000017941 */ /* 0x000fea0003800000 */
.L_x_40:
[----:B-----5:R-:W-:Y:S01]  /*3890*/  LOP3.LUT R28, R28, 0xff, RZ, 0xc0, !PT ;  /* 0x000000ff1c1c7812 */ /* 0x020fe200078ec0ff */
[----:B------:R-:W-:Y:S01]  /*38a0*/  BSSY B1, `(.L_x_42) ;  /* 0x0000013000017945 */ /* 0x000fe20003800000 */
[----:B------:R-:W-:Y:S02]  /*38b0*/  IADD3 R31, P1, R24, 0x8, RZ ;  /* 0x00000008181f7810 */ /* 0x000fe40007f3e0ff */
[----:B------:R-:W-:-:S03]  /*38c0*/  F2FP.F16.E5M2.UNPACK_B R28, R28 ;  /* 0x0000001cff1c723e */ /* 0x000fc600020004ff */
[----:B------:R-:W-:Y:S01]  /*38d0*/  IMAD.X R24, RZ, RZ, R25, P1 ;  /* 0x000000ffff187224 */ /* 0x000fe200008e0619 */
[----:B------:R-:W-:Y:S01]  /*38e0*/  ISETP.GE.AND P1, PT, R30, 0x9, PT ;  /* 0x000000091e00780c */ /* 0x000fe20003f26270 */
[----:B-1----:R-:W-:Y:S02]  /*38f0*/  HADD2.F32 R29, -RZ, R28.H0_H0 ;  /* 0x2000001cff1d7230 */ /* 0x002fe40000004100 */
[----:B------:R-:W-:Y:S01]  /*3900*/  IMAD R24, R24, UR6, RZ ;  /* 0x0000000618187c24 */ /* 0x000fe2000f8e02ff */
[----:B------:R-:W-:Y:S01]  /*3910*/  ISETP.LT.OR P5, PT, R6, 0x1, !P1 ;  /* 0x000000010600780c */ /* 0x000fe20004fa1670 */
[----:B------:R-:W-:-:S04]  /*3920*/  IMAD.WIDE.U32 R26, R31, UR6, R26 ;  /* 0x000000061f1a7c25 */ /* 0x000fc8000f8e001a */
[----:B------:R-:W-:Y:S01]  /*3930*/  FMUL R29, R29, R12 ;  /* 0x0000000c1d1d7220 */ /* 0x000fe20000400000 */
[----:B------:R-:W-:-:S03]  /*3940*/  IMAD R31, R31, UR7, R24 ;  /* 0x000000071f1f7c24 */ /* 0x000fc6000f8e0218 */
[----:B------:R-:W-:Y:S01]  /*3950*/  FFMA R29, R144, R10, R29 ;  /* 0x0000000a901d7223 */ /* 0x000fe2000000001d */
[----:B------:R-:W-:Y:S02]  /*3960*/  IADD3 R24, P4, R26, UR8, RZ ;  /* 0x000000081a187c10 */ /* 0x000fe4000ff9e0ff */
[----:B------:R-:W-:Y:S02]  /*3970*/  PRMT R26, RZ, 0x7610, R26 ;  /* 0x00007610ff1a7816 */ /* 0x000fe4000000001a */
[----:B------:R-:W-:Y:S02]  /*3980*/  F2FP.SATFINITE.E5M2.F32.PACK_AB_MERGE_C R29, RZ, R29, RZ ;  /* 0x0000001dff1d723e */ /* 0x000fe400048060ff */
[----:B------:R-:W-:-:S03]  /*3990*/  IADD3.X R25, R27, UR9, R31, P4, !PT ;  /* 0x000000091b197c10 */ /* 0x000fc6000a7fe41f */
[----:B------:R1:W-:Y:S01]  /*39a0*/  @!P3 STG.E.U8 desc[UR18][R18.64+0x1], R29 ;  /* 0x0000011d1200b986 */ /* 0x0003e2000c101112 */
[----:B------:R-:W-:Y:S05]  /*39b0*/  @P5 BRA `(.L_x_43) ;  /* 0x0000000000045947 */ /* 0x000fea0003800000 */
[----:B------:R3:W5:Y:S02]  /*39c0*/  LDG.E.U8 R26, desc[UR18][R24.64] ;  /* 0x00000012181a7981 */ /* 0x000764000c1e1100 */
.L_x_43:
[----:B------:R-:W-:Y:S05]  /*39d0*/  BSYNC B1 ;  /* 0x0000000000017941 */ /* 0x000fea0003800000 */
.L_x_42:
        /* <DEDUP_REMOVED lines=12> */
.L_x_45:
[----:B------:R-:W-:Y:S05]  /*3aa0*/  BSYNC B1 ;  /* 0x0000000000017941 */ /* 0x000fea0003800000 */
.L_x_44:
[----:B-----5:R-:W-:Y:S01]  /*3ab0*/  LOP3.LUT R26, R26, 0xff, RZ, 0xc0, !PT ;  /* 0x000000ff1a1a7812 */ /* 0x020fe200078ec0ff */
[----:B------:R-:W-:Y:S01]  /*3ac0*/  BSSY B1, `(.L_x_46) ;  /* 0x000000b000017945 */ /* 0x000fe20003800000 */
[----:B------:R-:W-:Y:S02]  /*3ad0*/  ISETP.LT.OR P4, PT, R6, 0x9, !P0 ;  /* 0x000000090600780c */ /* 0x000fe40004781670 */
[----:B------:R-:W-:-:S05]  /*3ae0*/  F2FP.F16.E5M2.UNPACK_B R26, R26 ;  /* 0x0000001aff1a723e */ /* 0x000fca00020004ff */
[----:B----4-:R-:W-:Y:S01]  /*3af0*/  HADD2.F32 R27, -RZ, R26.H0_H0 ;  /* 0x2000001aff1b7230 */ /* 0x010fe20000004100 */
[----:B------:R-:W-:-:S04]  /*3b00*/  PRMT R26, RZ, 0x7610, R26 ;  /* 0x00007610ff1a7816 */ /* 0x000fc8000000001a */
[----:B------:R-:W-:-:S04]  /*3b10*/  FMUL R27, R27, R12 ;  /* 0x0000000c1b1b7220 */ /* 0x000fc80000400000 */
[----:B------:R-:W-:-:S05]  /*3b20*/  FFMA R27, R142, R10, R27 ;  /* 0x0000000a8e1b7223 */ /* 0x000fca000000001b */
[----:B------:R-:W-:-:S05]  /*3b30*/  F2FP.SATFINITE.E5M2.F32.PACK_AB_MERGE_C R27, RZ, R27, RZ ;  /* 0x0000001bff1b723e */ /* 0x000fca00048060ff */
[----:B------:R4:W-:Y:S01]  /*3b40*/  @!P3 STG.E.U8 desc[UR18][R16.64+0x1], R27 ;  /* 0x0000011b1000b986 */ /* 0x0009e2000c101112 */
[----:B------:R-:W-:Y:S05]  /*3b50*/  @P4 BRA `(.L_x_47) ;  /* 0x0000000000044947 */ /* 0x000fea0003800000 */
[----:B------:R0:W5:Y:S02]  /*3b60*/  LDG.E.U8 R26, desc[UR18][R4.64+0x8] ;  /* 0x00000812041a7981 */ /* 0x000164000c1e1100 */
.L_x_47:
[----:B------:R-:W-:Y:S05]  /*3b70*/  BSYNC B1 ;  /* 0x0000000000017941 */ /* 0x000fea0003800000 */
.L_x_46:
[----:B-----5:R-:W-:Y:S01]  /*3b80*/  LOP3.LUT R26, R26, 0xff, RZ, 0xc0, !PT ;  /* 0x000000ff1a1a7812 */ /* 0x020fe200078ec0ff */
[----:B------:R-:W-:Y:S01]  /*3b90*/  BSSY B1, `(.L_x_48) ;  /* 0x000000b000017945 */ /* 0x000fe20003800000 */
[----:B------:R-:W-:Y:S02]  /*3ba0*/  ISETP.LT.OR P3, PT, R6, 0xa, !P0 ;  /* 0x0000000a0600780c */ /* 0x000fe40004761670 */
[----:B------:R-:W-:-:S05]  /*3bb0*/  F2FP.F16.E5M2.UNPACK_B R26, R26 ;  /* 0x0000001aff1a723e */ /* 0x000fca00020004ff */
[----:B----4-:R-:W-:-:S05]  /*3bc0*/  HADD2.F32 R27, -RZ, R26.H0_H0 ;  /* 0x2000001aff1b7230 */ /* 0x010fca0000004100 */
[----:B------:R-:W-:-:S04]  /*3bd0*/  FMUL R26, R27, R12 ;  /* 0x0000000c1b1a7220 */ /* 0x000fc80000400000 */
[----:B------:R-:W-:-:S05]  /*3be0*/  FFMA R26, R145, R10, R26 ;  /* 0x0000000a911a7223 */ /* 0x000fca000000001a */
[----:B------:R-:W-:Y:S02]  /*3bf0*/  F2FP.SATFINITE.E5M2.F32.PACK_AB_MERGE_C R27, RZ, R26, RZ ;  /* 0x0000001aff1b723e */ /* 0x000fe400048060ff */
[----:B------:R-:W-:-:S03]  /*3c00*/  PRMT R26, RZ, 0x7610, R26 ;  /* 0x00007610ff1a7816 */ /* 0x000fc6000000001a */
[----:B------:R4:W-:Y:S01]  /*3c10*/  @!P4 STG.E.U8 desc[UR18][R18.64+0x8], R27 ;  /* 0x0000081b1200c986 */ /* 0x0009e2000c101112 */
[----:B------:R-:W-:Y:S05]  /*3c20*/  @P3 BRA `(.L_x_49) ;  /* 0x0000000000043947 */ /* 0x000fea0003800000 */
[----:B------:R0:W5:Y:S02]  /*3c30*/  LDG.E.U8 R26, desc[UR18][R4.64+0x9] ;  /* 0x00000912041a7981 */ /* 0x000164000c1e1100 */
.L_x_49:
[----:B------:R-:W-:Y:S05]  /*3c40*/  BSYNC B1 ;  /* 0x0000000000017941 */ /* 0x000fea0003800000 */
.L_x_48:
        /* <DEDUP_REMOVED lines=12> */
.L_x_51:
[----:B------:R-:W-:Y:S05]  /*3d10*/  BSYNC B1 ;  /* 0x0000000000017941 */ /* 0x000fea0003800000 */
.L_x_50:
        /* <DEDUP_REMOVED lines=12> */
.L_x_53:
[----:B------:R-:W-:Y:S05]  /*3de0*/  BSYNC B1 ;  /* 0x0000000000017941 */ /* 0x000fea0003800000 */
.L_x_52:
        /* <DEDUP_REMOVED lines=12> */
.L_x_55:
[----:B------:R-:W-:Y:S05]  /*3eb0*/  BSYNC B1 ;  /* 0x0000000000017941 */ /* 0x000fea0003800000 */
.L_x_54:
        /* <DEDUP_REMOVED lines=12> */
.L_x_57:
[----:B------:R-:W-:Y:S05]  /*3f80*/  BSYNC B1 ;  /* 0x0000000000017941 */ /* 0x000fea0003800000 */
.L_x_56:
        /* <DEDUP_REMOVED lines=12> */
.L_x_59:
[----:B------:R-:W-:Y:S05]  /*4050*/  BSYNC B1 ;  /* 0x0000000000017941 */ /* 0x000fea0003800000 */
.L_x_58:
        /* <DEDUP_REMOVED lines=12> */
.L_x_61:
[----:B------:R-:W-:Y:S05]  /*4120*/  BSYNC B1 ;  /* 0x0000000000017941 */ /* 0x000fea0003800000 */
.L_x_60:
        /* <DEDUP_REMOVED lines=12> */
.L_x_63:
[----:B------:R-:W-:Y:S05]  /*41f0*/  BSYNC B1 ;  /* 0x0000000000017941 */ /* 0x000fea0003800000 */
.L_x_62:
        /* <DEDUP_REMOVED lines=12> */
.L_x_65:
[----:B------:R-:W-:Y:S05]  /*42c0*/  BSYNC B1 ;  /* 0x0000000000017941 */ /* 0x000fea0003800000 */
.L_x_64:
        /* <DEDUP_REMOVED lines=12> */
.L_x_67:
[----:B------:R-:W-:Y:S05]  /*4390*/  BSYNC B1 ;  /* 0x0000000000017941 */ /* 0x000fea0003800000 */
.L_x_66:
        /* <DEDUP_REMOVED lines=12> */
.L_x_69:
[----:B------:R-:W-:Y:S05]  /*4460*/  BSYNC B1 ;  /* 0x0000000000017941 */ /* 0x000fea0003800000 */
.L_x_68:
        /* <DEDUP_REMOVED lines=12> */
.L_x_71:
[----:B------:R-:W-:Y:S05]  /*4530*/  BSYNC B1 ;  /* 0x0000000000017941 */ /* 0x000fea0003800000 */
.L_x_70:
        /* <DEDUP_REMOVED lines=12> */
.L_x_73:
[----:B------:R-:W-:Y:S05]  /*4600*/  BSYNC B1 ;  /* 0x0000000000017941 */ /* 0x000fea0003800000 */
.L_x_72:
        /* <DEDUP_REMOVED lines=12> */
.L_x_75:
[----:B------:R-:W-:Y:S05]  /*46d0*/  BSYNC B1 ;  /* 0x0000000000017941 */ /* 0x000fea0003800000 */
.L_x_74:
        /* <DEDUP_REMOVED lines=12> */
.L_x_77:
[----:B------:R-:W-:Y:S05]  /*47a0*/  BSYNC B1 ;  /* 0x0000000000017941 */ /* 0x000fea0003800000 */
.L_x_76:
        /* <DEDUP_REMOVED lines=12> */
.L_x_79:
[----:B------:R-:W-:Y:S05]  /*4870*/  BSYNC B1 ;  /* 0x0000000000017941 */ /* 0x000fea0003800000 */
.L_x_78:
        /* <DEDUP_REMOVED lines=12> */
.L_x_81:
[----:B------:R-:W-:Y:S05]  /*4940*/  BSYNC B1 ;  /* 0x0000000000017941 */ /* 0x000fea0003800000 */
.L_x_80:
        /* <DEDUP_REMOVED lines=12> */
.L_x_83:
[----:B------:R-:W-:Y:S05]  /*4a10*/  BSYNC B1 ;  /* 0x0000000000017941 */ /* 0x000fea0003800000 */
.L_x_82:
        /* <DEDUP_REMOVED lines=12> */
.L_x_85:
[----:B------:R-:W-:Y:S05]  /*4ae0*/  BSYNC B1 ;  /* 0x0000000000017941 */ /* 0x000fea0003800000 */
.L_x_84:
        /* <DEDUP_REMOVED lines=12> */
.L_x_87:
[----:B------:R-:W-:Y:S05]  /*4bb0*/  BSYNC B1 ;  /* 0x0000000000017941 */ /* 0x000fea0003800000 */
.L_x_86:
        /* <DEDUP_REMOVED lines=12> */
.L_x_89:
[----:B------:R-:W-:Y:S05]  /*4c80*/  BSYNC B1 ;  /* 0x0000000000017941 */ /* 0x000fea0003800000 */
.L_x_88:
        /* <DEDUP_REMOVED lines=12> */
.L_x_91:
[----:B------:R-:W-:Y:S05]  /*4d50*/  BSYNC B1 ;  /* 0x0000000000017941 */ /* 0x000fea0003800000 */
.L_x_90:
        /* <DEDUP_REMOVED lines=12> */
.L_x_93:
[----:B------:R-:W-:Y:S05]  /*4e20*/  BSYNC B1 ;  /* 0x0000000000017941 */ /* 0x000fea0003800000 */
.L_x_92:
        /* <DEDUP_REMOVED lines=12> */
.L_x_95:
[----:B------:R-:W-:Y:S05]  /*4ef0*/  BSYNC B1 ;  /* 0x0000000000017941 */ /* 0x000fea0003800000 */
.L_x_94:
        /* <DEDUP_REMOVED lines=12> */
.L_x_97:
[----:B------:R-:W-:Y:S05]  /*4fc0*/  BSYNC B1 ;  /* 0x0000000000017941 */ /* 0x000fea0003800000 */
.L_x_96:
        /* <DEDUP_REMOVED lines=12> */
.L_x_99:
[----:B------:R-:W-:Y:S05]  /*5090*/  BSYNC B1 ;  /* 0x0000000000017941 */ /* 0x000fea0003800000 */
.L_x_98:
        /* <DEDUP_REMOVED lines=12> */
.L_x_101:
[----:B------:R-:W-:Y:S05]  /*5160*/  BSYNC B1 ;  /* 0x0000000000017941 */ /* 0x000fea0003800000 */
.L_x_100:
        /* <DEDUP_REMOVED lines=12> */
.L_x_103:
[----:B------:R-:W-:Y:S05]  /*5230*/  BSYNC B1 ;  /* 0x0000000000017941 */ /* 0x000fea0003800000 */
.L_x_102:
        /* <DEDUP_REMOVED lines=12> */
.L_x_105:
[----:B------:R-:W-:Y:S05]  /*5300*/  BSYNC B1 ;  /* 0x0000000000017941 */ /* 0x000fea0003800000 */
.L_x_104:
        /* <DEDUP_REMOVED lines=12> */
.L_x_107:
[----:B------:R-:W-:Y:S05]  /*53d0*/  BSYNC B1 ;  /* 0x0000000000017941 */ /* 0x000fea0003800000 */
.L_x_106:
        /* <DEDUP_REMOVED lines=12> */
.L_x_109:
[----:B------:R-:W-:Y:S05]  /*54a0*/  BSYNC B1 ;  /* 0x0000000000017941 */ /* 0x000fea0003800000 */
.L_x_108:
        /* <DEDUP_REMOVED lines=12> */
.L_x_111:
[----:B------:R-:W-:Y:S05]  /*5570*/  BSYNC B1 ;  /* 0x0000000000017941 */ /* 0x000fea0003800000 */
.L_x_110:
        /* <DEDUP_REMOVED lines=12> */
.L_x_113:
[----:B------:R-:W-:Y:S05]  /*5640*/  BSYNC B1 ;  /* 0x0000000000017941 */ /* 0x000fea0003800000 */
.L_x_112:
        /* <DEDUP_REMOVED lines=12> */
.L_x_115:
[----:B------:R-:W-:Y:S05]  /*5710*/  BSYNC B1 ;  /* 0x0000000000017941 */ /* 0x000fea0003800000 */
.L_x_114:
        /* <DEDUP_REMOVED lines=12> */
.L_x_117:
[----:B------:R-:W-:Y:S05]  /*57e0*/  BSYNC B1 ;  /* 0x0000000000017941 */ /* 0x000fea0003800000 */
.L_x_116:
        /* <DEDUP_REMOVED lines=12> */
.L_x_119:
[----:B------:R-:W-:Y:S05]  /*58b0*/  BSYNC B1 ;  /* 0x0000000000017941 */ /* 0x000fea0003800000 */
.L_x_118:
        /* <DEDUP_REMOVED lines=12> */
.L_x_121:
[----:B------:R-:W-:Y:S05]  /*5980*/  BSYNC B1 ;  /* 0x0000000000017941 */ /* 0x000fea0003800000 */
.L_x_120:
        /* <DEDUP_REMOVED lines=12> */
.L_x_123:
[----:B------:R-:W-:Y:S05]  /*5a50*/  BSYNC B1 ;  /* 0x0000000000017941 */ /* 0x000fea0003800000 */
.L_x_122:
        /* <DEDUP_REMOVED lines=12> */
.L_x_125:
[----:B------:R-:W-:Y:S05]  /*5b20*/  BSYNC B1 ;  /* 0x0000000000017941 */ /* 0x000fea0003800000 */
.L_x_124:
        /* <DEDUP_REMOVED lines=12> */
.L_x_127:
[----:B------:R-:W-:Y:S05]  /*5bf0*/  BSYNC B1 ;  /* 0x0000000000017941 */ /* 0x000fea0003800000 */
.L_x_126:
        /* <DEDUP_REMOVED lines=12> */
.L_x_129:
[----:B------:R-:W-:Y:S05]  /*5cc0*/  BSYNC B1 ;  /* 0x0000000000017941 */ /* 0x000fea0003800000 */
.L_x_128:
        /* <DEDUP_REMOVED lines=12> */
.L_x_131:
[----:B------:R-:W-:Y:S05]  /*5d90*/  BSYNC B1 ;  /* 0x0000000000017941 */ /* 0x000fea0003800000 */
.L_x_130:
        /* <DEDUP_REMOVED lines=12> */
.L_x_133:
[----:B------:R-:W-:Y:S05]  /*5e60*/  BSYNC B1 ;  /* 0x0000000000017941 */ /* 0x000fea0003800000 */
.L_x_132:
        /* <DEDUP_REMOVED lines=12> */
.L_x_135:
[----:B------:R-:W-:Y:S05]  /*5f30*/  BSYNC B1 ;  /* 0x0000000000017941 */ /* 0x000fea0003800000 */
.L_x_134:
        /* <DEDUP_REMOVED lines=12> */
.L_x_137:
[----:B------:R-:W-:Y:S05]  /*6000*/  BSYNC B1 ;  /* 0x0000000000017941 */ /* 0x000fea0003800000 */
.L_x_136:
        /* <DEDUP_REMOVED lines=12> */
.L_x_139:
[----:B------:R-:W-:Y:S05]  /*60d0*/  BSYNC B1 ;  /* 0x0000000000017941 */ /* 0x000fea0003800000 */
.L_x_138:
        /* <DEDUP_REMOVED lines=12> */
.L_x_141:
[----:B------:R-:W-:Y:S05]  /*61a0*/  BSYNC B1 ;  /* 0x0000000000017941 */ /* 0x000fea0003800000 */
.L_x_140:
        /* <DEDUP_REMOVED lines=12> */
.L_x_143:
[----:B------:R-:W-:Y:S05]  /*6270*/  BSYNC B1 ;  /* 0x0000000000017941 */ /* 0x000fea0003800000 */
.L_x_142:
        /* <DEDUP_REMOVED lines=12> */
.L_x_145:
[----:B------:R-:W-:Y:S05]  /*6340*/  BSYNC B1 ;  /* 0x0000000000017941 */ /* 0x000fea0003800000 */
.L_x_144:
        /* <DEDUP_REMOVED lines=12> */
.L_x_147:
[----:B------:R-:W-:Y:S05]  /*6410*/  BSYNC B1 ;  /* 0x0000000000017941 */ /* 0x000fea0003800000 */
.L_x_146:
        /* <DEDUP_REMOVED lines=12> */
.L_x_149:
[----:B------:R-:W-:Y:S05]  /*64e0*/  BSYNC B1 ;  /* 0x0000000000017941 */ /* 0x000fea0003800000 */
.L_x_148:
        /* <DEDUP_REMOVED lines=12> */
.L_x_151:
[----:B------:R-:W-:Y:S05]  /*65b0*/  BSYNC B1 ;  /* 0x0000000000017941 */ /* 0x000fea0003800000 */
.L_x_150:
        /* <DEDUP_REMOVED lines=12> */
.L_x_153:
[----:B------:R-:W-:Y:S05]  /*6680*/  BSYNC B1 ;  /* 0x0000000000017941 */ /* 0x000fea0003800000 */
.L_x_152:
        /* <DEDUP_REMOVED lines=12> */
.L_x_155:
[----:B------:R-:W-:Y:S05]  /*6750*/  BSYNC B1 ;  /* 0x0000000000017941 */ /* 0x000fea0003800000 */
.L_x_154:
        /* <DEDUP_REMOVED lines=12> */
.L_x_157:
[----:B------:R-:W-:Y:S05]  /*6820*/  BSYNC B1 ;  /* 0x0000000000017941 */ /* 0x000fea0003800000 */
.L_x_156:
        /* <DEDUP_REMOVED lines=12> */
.L_x_159:
[----:B------:R-:W-:Y:S05]  /*68f0*/  BSYNC B1 ;  /* 0x0000000000017941 */ /* 0x000fea0003800000 */
.L_x_158:
[----:B-----5:R-:W-:Y:S01]  /*6900*/  LOP3.LUT R26, R26, 0xff, RZ, 0xc0, !PT ;  /* 0x000000ff1a1a7812 */ /* 0x020fe200078ec0ff */
[----:B------:R-:W-:Y:S01]  /*6910*/  BSSY B1, `(.L_x_160) ;  /* 0x000000b000017945 */ /* 0x000fe20003800000 */
[----:B------:R-:W-:Y:S02]  /*6920*/  ISETP.LT.OR P0, PT, R6, 0x7a, !P0 ;  /* 0x0000007a0600780c */ /* 0x000fe40004701670 */
[----:B------:R-:W-:-:S05]  /*6930*/  F2FP.F16.E5M2.UNPACK_B R26, R26 ;  /* 0x0000001aff1a723e */ /* 0x000fca00020004ff */
[----:B----4-:R-:W-:-:S05]  /*6940*/  HADD2.F32 R27, -RZ, R26.H0_H0 ;  /* 0x2000001aff1b7230 */ /* 0x010fca0000004100 */
[----:B------:R-:W-:-:S04]  /*6950*/  FMUL R26, R27, R12 ;  /* 0x0000000c1b1a7220 */ /* 0x000fc80000400000 */
[----:B------:R-:W-:Y:S01]  /*6960*/  FFMA R26, R21, R10, R26 ;  /* 0x0000000a151a7223 */ /* 0x000fe2000000001a */
[----:B------:R-:W-:-:S04]  /*6970*/  PRMT R21, RZ, 0x7610, R21 ;  /* 0x00007610ff157816 */ /* 0x000fc80000000015 */
[----:B------:R-:W-:-:S05]  /*6980*/  F2FP.SATFINITE.E5M2.F32.PACK_AB_MERGE_C R27, RZ, R26, RZ ;  /* 0x0000001aff1b723e */ /* 0x000fca00048060ff */
[----:B------:R4:W-:Y:S01]  /*6990*/  @!P4 STG.E.U8 desc[UR18][R18.64+0x78], R27 ;  /* 0x0000781b1200c986 */ /* 0x0009e2000c101112 */
[----:B------:R-:W-:Y:S05]  /*69a0*/  @P0 BRA `(.L_x_161) ;  /* 0x0000000000040947 */ /* 0x000fea0003800000 */
[----:B------:R0:W5:Y:S02]  /*69b0*/  LDG.E.U8 R21, desc[UR18][R4.64+0x79] ;  /* 0x0000791204157981 */ /* 0x000164000c1e1100 */
.L_x_161:
[----:B------:R-:W-:Y:S05]  /*69c0*/  BSYNC B1 ;  /* 0x0000000000017941 */ /* 0x000fea0003800000 */
.L_x_160:
[----:B-----5:R-:W-:Y:S01]  /*69d0*/  LOP3.LUT R21, R21, 0xff, RZ, 0xc0, !PT ;  /* 0x000000ff15157812 */ /* 0x020fe200078ec0ff */
[----:B------:R-:W-:Y:S01]  /*69e0*/  BSSY B1, `(.L_x_162) ;  /* 0x000000b000017945 */ /* 0x000fe20003800000 */
[----:B------:R-:W-:Y:S02]  /*69f0*/  ISETP.LT.OR P3, PT, R6, 0x79, !P1 ;  /* 0x000000790600780c */ /* 0x000fe40004f61670 */
[----:B------:R-:W-:Y:S02]  /*6a00*/  F2FP.F16.E5M2.UNPACK_B R21, R21 ;  /* 0x00000015ff15723e */ /* 0x000fe400020004ff */
[----:B0-2---:R-:W-:-:S03]  /*6a10*/  PRMT R4, RZ, 0x7610, R4 ;  /* 0x00007610ff047816 */ /* 0x005fc60000000004 */
[----:B------:R-:W-:-:S05]  /*6a20*/  HADD2.F32 R21, -RZ, R21.H0_H0 ;  /* 0x20000015ff157230 */ /* 0x000fca0000004100 */
[----:B------:R-:W-:-:S04]  /*6a30*/  FMUL R21, R21, R12 ;  /* 0x0000000c15157220 */ /* 0x000fc80000400000 */
[----:B------:R-:W-:-:S05]  /*6a40*/  FFMA R21, R20, R10, R21 ;  /* 0x0000000a14157223 */ /* 0x000fca0000000015 */
[----:B------:R-:W-:-:S05]  /*6a50*/  F2FP.SATFINITE.E5M2.F32.PACK_AB_MERGE_C R21, RZ, R21, RZ ;  /* 0x00000015ff15723e */ /* 0x000fca00048060ff */
[----:B------:R0:W-:Y:S01]  /*6a60*/  @!P0 STG.E.U8 desc[UR18][R18.64+0x79], R21 ;  /* 0x0000791512008986 */ /* 0x0001e2000c101112 */
[----:B------:R-:W-:Y:S05]  /*6a70*/  @P3 BRA `(.L_x_163) ;  /* 0x0000000000043947 */ /* 0x000fea0003800000 */
[----:B------:R2:W5:Y:S02]  /*6a80*/  LDG.E.U8 R4, desc[UR18][R24.64+0x78] ;  /* 0x0000781218047981 */ /* 0x000564000c1e1100 */
.L_x_163:
[----:B------:R-:W-:Y:S05]  /*6a90*/  BSYNC B1 ;  /* 0x0000000000017941 */ /* 0x000fea0003800000 */
.L_x_162:
        /* <DEDUP_REMOVED lines=12> */
.L_x_165:
[----:B------:R-:W-:Y:S05]  /*6b60*/  BSYNC B1 ;  /* 0x0000000000017941 */ /* 0x000fea0003800000 */
.L_x_164:
[----:B------:R-:W-:Y:S05]  /*6b70*/  @P1 BRA `(.L_x_166) ;  /* 0x0000001000281947 */ /* 0x000fea0003800000 */
[----:B-----5:R-:W-:-:S04]  /*6b80*/  LOP3.LUT R4, R4, 0xff, RZ, 0xc0, !PT ;  /* 0x000000ff04047812 */ /* 0x020fc800078ec0ff */
[----:B------:R-:W-:-:S05]  /*6b90*/  F2FP.F16.E5M2.UNPACK_B R4, R4 ;  /* 0x00000004ff04723e */ /* 0x000fca00020004ff */
[----:B0-----:R-:W-:-:S05]  /*6ba0*/  HADD2.F32 R5, -RZ, R4.H0_H0 ;  /* 0x20000004ff057230 */ /* 0x001fca0000004100 */
[----:B------:R-:W-:-:S04]  /*6bb0*/  FMUL R5, R5, R12 ;  /* 0x0000000c05057220 */ /* 0x000fc80000400000 */
[----:B------:R-:W-:-:S05]  /*6bc0*/  FFMA R5, R22, R10, R5 ;  /* 0x0000000a16057223 */ /* 0x000fca0000000005 */
[----:B------:R-:W-:-:S05]  /*6bd0*/  F2FP.SATFINITE.E5M2.F32.PACK_AB_MERGE_C R5, RZ, R5, RZ ;  /* 0x00000005ff05723e */ /* 0x000fca00048060ff */
[----:B------:R0:W-:Y:S01]  /*6be0*/  STG.E.U8 desc[UR18][R16.64+0x79], R5 ;  /* 0x0000790510007986 */ /* 0x0001e2000c101112 */
[----:B------:R-:W-:Y:S05]  /*6bf0*/  BRA `(.L_x_166) ;  /* 0x0000001000087947 */ /* 0x000fea0003800000 */
.L_x_37:
[----:B------:R-:W-:Y:S01]  /*6c00*/  ISETP.GE.AND P1, PT, R30, 0x1, PT ;  /* 0x000000011e00780c */ /* 0x000fe20003f26270 */
[-C--:B------:R-:W-:Y:S01]  /*6c10*/  FMUL R149, R149, R10.reuse ;  /* 0x0000000a95957220 */ /* 0x080fe20000400000 */
[-C--:B------:R-:W-:Y:S01]  /*6c20*/  FMUL R144, R144, R10.reuse ;  /* 0x0000000a90907220 */ /* 0x080fe20000400000 */
[----:B------:R-:W-:Y:S01]  /*6c30*/  ISETP.GE.AND P0, PT, R30, 0x9, PT ;  /* 0x000000091e00780c */ /* 0x000fe20003f06270 */
[-C--:B------:R-:W-:Y:S01]  /*6c40*/  FMUL R147, R147, R10.reuse ;  /* 0x0000000a93937220 */ /* 0x080fe20000400000 */
[----:B------:R-:W-:Y:S01]  /*6c50*/  ISETP.LT.OR P4, PT, R6, 0x1, !P1 ;  /* 0x000000010600780c */ /* 0x000fe20004f81670 */
[-C--:B------:R-:W-:Y:S01]  /*6c60*/  FMUL R142, R142, R10.reuse ;  /* 0x0000000a8e8e7220 */ /* 0x080fe20000400000 */
[----:B------:R-:W-:Y:S01]  /*6c70*/  ISETP.LT.OR P5, PT, R6, 0x2, !P1 ;  /* 0x000000020600780c */ /* 0x000fe20004fa1670 */
[-C--:B------:R-:W-:Y:S01]  /*6c80*/  FMUL R145, R145, R10.reuse ;  /* 0x0000000a91917220 */ /* 0x080fe20000400000 */
[----:B------:R-:W-:Y:S01]  /*6c90*/  F2FP.SATFINITE.E5M2.F32.PACK_AB_MERGE_C R149, RZ, R149, RZ ;  /* 0x00000095ff95723e */ /* 0x000fe200048060ff */
[----:B------:R-:W-:Y:S01]  /*6ca0*/  FMUL R140, R140, R10 ;  /* 0x0000000a8c8c7220 */ /* 0x000fe20000400000 */
[----:B------:R-:W-:Y:S01]  /*6cb0*/  F2FP.SATFINITE.E5M2.F32.PACK_AB_MERGE_C R5, RZ, R144, RZ ;  /* 0x00000090ff05723e */ /* 0x000fe200048060ff */
[-C--:B------:R-:W-:Y:S01]  /*6cc0*/  FMUL R143, R143, R10.reuse ;  /* 0x0000000a8f8f7220 */ /* 0x080fe20000400000 */
[----:B------:R-:W-:Y:S01]  /*6cd0*/  ISETP.LT.OR P3, PT, R6, 0x1, !P0 ;  /* 0x000000010600780c */ /* 0x000fe20004761670 */
[-C--:B------:R-:W-:Y:S01]  /*6ce0*/  FMUL R138, R138, R10.reuse ;  /* 0x0000000a8a8a7220 */ /* 0x080fe20000400000 */
[C---:B------:R-:W-:Y:S01]  /*6cf0*/  ISETP.LT.OR P6, PT, R6.reuse, 0xa, !P1 ;  /* 0x0000000a0600780c */ /* 0x040fe20004fc1670 */
[-C--:B------:R-:W-:Y:S01]  /*6d00*/  FMUL R141, R141, R10.reuse ;  /* 0x0000000a8d8d7220 */ /* 0x080fe20000400000 */
[----:B------:R-:W-:Y:S01]  /*6d10*/  F2FP.SATFINITE.E5M2.F32.PACK_AB_MERGE_C R147, RZ, R147, RZ ;  /* 0x00000093ff93723e */ /* 0x000fe200048060ff */
[----:B------:R-:W-:Y:S01]  /*6d20*/  @!P4 STG.E.U8 desc[UR18][R18.64], R149 ;  /* 0x000000951200c986 */ /* 0x000fe2000c101112 */
[----:B------:R-:W-:Y:S01]  /*6d30*/  ISETP.LT.OR P4, PT, R6, 0x2, !P0 ;  /* 0x000000020600780c */ /* 0x000fe20004781670 */
[----:B------:R-:W-:Y:S01]  /*6d40*/  FMUL R136, R136, R10 ;  /* 0x0000000a88887220 */ /* 0x000fe20000400000 */
[----:B------:R-:W-:Y:S01]  /*6d50*/  F2FP.SATFINITE.E5M2.F32.PACK_AB_MERGE_C R25, RZ, R142, RZ ;  /* 0x0000008eff19723e */ /* 0x000fe200048060ff */
[----:B------:R0:W-:Y:S01]  /*6d60*/  @!P5 STG.E.U8 desc[UR18][R18.64+0x1], R5 ;  /* 0x000001051200d986 */ /* 0x0001e2000c101112 */
[C---:B------:R-:W-:Y:S01]  /*6d70*/  ISETP.LT.OR P5, PT, R6.reuse, 0x9, !P1 ;  /* 0x000000090600780c */ /* 0x040fe20004fa1670 */
[-C--:B------:R-:W-:Y:S01]  /*6d80*/  FMUL R139, R139, R10.reuse ;  /* 0x0000000a8b8b7220 */ /* 0x080fe20000400000 */
[----:B------:R-:W-:Y:S01]  /*6d90*/  F2FP.SATFINITE.E5M2.F32.PACK_AB_MERGE_C R145, RZ, R145, RZ ;  /* 0x00000091ff91723e */ /* 0x000fe200048060ff */
[----:B------:R-:W-:Y:S01]  /*6da0*/  @!P3 STG.E.U8 desc[UR18][R16.64], R147 ;  /* 0x000000931000b986 */ /* 0x000fe2000c101112 */
[----:B------:R-:W-:Y:S01]  /*6db0*/  ISETP.LT.OR P3, PT, R6, 0x9, !P0 ;  /* 0x000000090600780c */ /* 0x000fe20004761670 */
[-C--:B------:R-:W-:Y:S01]  /*6dc0*/  FMUL R134, R134, R10.reuse ;  /* 0x0000000a86867220 */ /* 0x080fe20000400000 */
[----:B------:R-:W-:Y:S01]  /*6dd0*/  F2FP.SATFINITE.E5M2.F32.PACK_AB_MERGE_C R143, RZ, R143, RZ ;  /* 0x0000008fff8f723e */ /* 0x000fe200048060ff */
[-C--:B------:R-:W-:Y:S01]  /*6de0*/  FMUL R137, R137, R10.reuse ;  /* 0x0000000a89897220 */ /* 0x080fe20000400000 */
[----:B------:R-:W-:Y:S01]  /*6df0*/  F2FP.SATFINITE.E5M2.F32.PACK_AB_MERGE_C R141, RZ, R141, RZ ;  /* 0x0000008dff8d723e */ /* 0x000fe200048060ff */
[----:B------:R1:W-:Y:S01]  /*6e00*/  @!P4 STG.E.U8 desc[UR18][R16.64+0x1], R25 ;  /* 0x000001191000c986 */ /* 0x0003e2000c101112 */
[----:B------:R-:W-:Y:S01]  /*6e10*/  ISETP.LT.OR P4, PT, R6, 0xa, !P0 ;  /* 0x0000000a0600780c */ /* 0x000fe20004781670 */
[----:B------:R-:W-:Y:S01]  /*6e20*/  FMUL R132, R132, R10 ;  /* 0x0000000a84847220 */ /* 0x000fe20000400000 */
[----:B0-----:R-:W-:Y:S01]  /*6e30*/  F2FP.SATFINITE.E5M2.F32.PACK_AB_MERGE_C R5, RZ, R140, RZ ;  /* 0x0000008cff05723e */ /* 0x001fe200048060ff */
[----:B------:R-:W-:Y:S01]  /*6e40*/  @!P5 STG.E.U8 desc[UR18][R18.64+0x8], R145 ;  /* 0x000008911200d986 */ /* 0x000fe2000c101112 */
[C---:B------:R-:W-:Y:S01]  /*6e50*/  ISETP.LT.OR P5, PT, R6.reuse, 0x11, !P1 ;  /* 0x000000110600780c */ /* 0x040fe20004fa1670 */
[-C--:B------:R-:W-:Y:S01]  /*6e60*/  FMUL R135, R135, R10.reuse ;  /* 0x0000000a87877220 */ /* 0x080fe20000400000 */
[----:B------:R-:W-:Y:S01]  /*6e70*/  F2FP.SATFINITE.E5M2.F32.PACK_AB_MERGE_C R139, RZ, R139, RZ ;  /* 0x0000008bff8b723e */ /* 0x000fe200048060ff */
[----:B------:R0:W-:Y:S01]  /*6e80*/  @!P6 STG.E.U8 desc[UR18][R18.64+0x9], R5 ;  /* 0x000009051200e986 */ /* 0x0001e2000c101112 */
[----:B------:R-:W-:Y:S01]  /*6e90*/  ISETP.LT.OR P6, PT, R6, 0x12, !P1 ;  /* 0x000000120600780c */ /* 0x000fe20004fc1670 */
[----:B------:R-:W-:Y:S01]  /*6ea0*/  FMUL R130, R130, R10 ;  /* 0x0000000a82827220 */ /* 0x000fe20000400000 */
[----:B------:R-:W-:Y:S01]  /*6eb0*/  F2FP.SATFINITE.E5M2.F32.PACK_AB_MERGE_C R137, RZ, R137, RZ ;  /* 0x00000089ff89723e */ /* 0x000fe200048060ff */
[----:B------:R-:W-:Y:S01]  /*6ec0*/  @!P3 STG.E.U8 desc[UR18][R16.64+0x8], R143 ;  /* 0x0000088f1000b986 */ /* 0x000fe2000c101112 */
[----:B-1----:R-:W-:Y:S01]  /*6ed0*/  F2FP.SATFINITE.E5M2.F32.PACK_AB_MERGE_C R25, RZ, R138, RZ ;  /* 0x0000008aff19723e */ /* 0x002fe200048060ff */
[-C--:B------:R-:W-:Y:S01]  /*6ee0*/  FMUL R133, R133, R10.reuse ;  /* 0x0000000a85857220 */ /* 0x080fe20000400000 */
[----:B------:R-:W-:Y:S01]  /*6ef0*/  ISETP.LT.OR P3, PT, R6, 0x11, !P0 ;  /* 0x000000110600780c */ /* 0x000fe20004761670 */
[-C--:B------:R-:W-:Y:S01]  /*6f00*/  FMUL R128, R128, R10.reuse ;  /* 0x0000000a80807220 */ /* 0x080fe20000400000 */
[----:B------:R-:W-:Y:S01]  /*6f10*/  F2FP.SATFINITE.E5M2.F32.PACK_AB_MERGE_C R135, RZ, R135, RZ ;  /* 0x00000087ff87723e */ /* 0x000fe200048060ff */
[----:B------:R1:W-:Y:S01]  /*6f20*/  @!P4 STG.E.U8 desc[UR18][R16.64+0x9], R25 ;  /* 0x000009191000c986 */ /* 0x0003e2000c101112 */
[C---:B------:R-:W-:Y:S01]  /*6f30*/  ISETP.LT.OR P4, PT, R6.reuse, 0x12, !P0 ;  /* 0x000000120600780c */ /* 0x040fe20004781670 */
[----:B------:R-:W-:Y:S01]  /*6f40*/  FMUL R131, R131, R10 ;  /* 0x0000000a83837220 */ /* 0x000fe20000400000 */
[----:B0-----:R-:W-:Y:S01]  /*6f50*/  F2FP.SATFINITE.E5M2.F32.PACK_AB_MERGE_C R5, RZ, R136, RZ ;  /* 0x00000088ff05723e */ /* 0x001fe200048060ff */
[----:B------:R-:W-:Y:S01]  /*6f60*/  @!P5 STG.E.U8 desc[UR18][R18.64+0x10], R141 ;  /* 0x0000108d1200d986 */ /* 0x000fe2000c101112 */
[----:B------:R-:W-:Y:S01]  /*6f70*/  ISETP.LT.OR P5, PT, R6, 0x19, !P1 ;  /* 0x000000190600780c */ /* 0x000fe20004fa1670 */
[-C--:B------:R-:W-:Y:S01]  /*6f80*/  FMUL R126, R126, R10.reuse ;  /* 0x0000000a7e7e7220 */ /* 0x080fe20000400000 */
[----:B------:R-:W-:Y:S01]  /*6f90*/  F2FP.SATFINITE.E5M2.F32.PACK_AB_MERGE_C R133, RZ, R133, RZ ;  /* 0x00000085ff85723e */ /* 0x000fe200048060ff */
[----:B------:R0:W-:Y:S01]  /*6fa0*/  @!P6 STG.E.U8 desc[UR18][R18.64+0x11], R5 ;  /* 0x000011051200e986 */ /* 0x0001e2000c101112 */
[----:B------:R-:W-:Y:S01]  /*6fb0*/  ISETP.LT.OR P6, PT, R6, 0x1a, !P1 ;  /* 0x0000001a0600780c */ /* 0x000fe20004fc1670 */
[-C--:B------:R-:W-:Y:S01]  /*6fc0*/  FMUL R129, R129, R10.reuse ;  /* 0x0000000a81817220 */ /* 0x080fe20000400000 */
[----:B------:R-:W-:Y:S01]  /*6fd0*/  FMUL R124, R124, R10 ;  /* 0x0000000a7c7c7220 */ /* 0x000fe20000400000 */
[----:B-1----:R-:W-:Y:S01]  /*6fe0*/  F2FP.SATFINITE.E5M2.F32.PACK_AB_MERGE_C R25, RZ, R134, RZ ;  /* 0x00000086ff19723e */ /* 0x002fe200048060ff */
[----:B------:R-:W-:Y:S01]  /*6ff0*/  @!P3 STG.E.U8 desc[UR18][R16.64+0x10], R139 ;  /* 0x0000108b1000b986 */ /* 0x000fe2000c101112 */
[C---:B------:R-:W-:Y:S01]  /*7000*/  ISETP.LT.OR P3, PT, R6.reuse, 0x19, !P0 ;  /* 0x000000190600780c */ /* 0x040fe20004761670 */
        /* <DEDUP_REMOVED lines=37> */
[-C--:B------:R-:W-:Y:S01]  /*7260*/  FMUL R112, R112, R10.reuse ;  /* 0x0000000a70707220 */ /* 0x080fe20000400000 */
        /* <DEDUP_REMOVED lines=81> */
[C---:B------:R-:W-:Y:S01]  /*7780*/  ISETP.LT.OR P6, PT, R6.reuse, 0x52, !P1 ;  /* 0x000000520600780c */ /* 0x040fe20004fc1670 */
        /* <DEDUP_REMOVED lines=22> */
[----:B------:R-:W-:-:S02]  /*78f0*/  ISETP.LT.OR P3, PT, R6, 0x59, !P0 ;  /* 0x000000590600780c */ /* 0x000fc40004761670 */
[----:B------:R-:W-:Y:S01]  /*7900*/  F2FP.SATFINITE.E5M2.F32.PACK_AB_MERGE_C R91, RZ, R91, RZ ;  /* 0x0000005bff5b723e */ /* 0x000fe200048060ff */
[----:B------:R1:W-:Y:S01]  /*7910*/  @!P4 STG.E.U8 desc[UR18][R16.64+0x51], R25 ;  /* 0x000051191000c986 */ /* 0x0003e2000c101112 */
[C---:B------:R-:W-:Y:S02]  /*7920*/  ISETP.LT.OR P4, PT, R6.reuse, 0x5a, !P0 ;  /* 0x0000005a0600780c */ /* 0x040fe40004781670 */
[----:B0-----:R-:W-:Y:S01]  /*7930*/  F2FP.SATFINITE.E5M2.F32.PACK_AB_MERGE_C R5, RZ, R100, RZ ;  /* 0x00000064ff05723e */ /* 0x001fe200048060ff */
[----:B------:R-:W-:Y:S01]  /*7940*/  @!P5 STG.E.U8 desc[UR18][R18.64+0x58], R105 ;  /* 0x000058691200d986 */ /* 0x000fe2000c101112 */
[C---:B------:R-:W-:Y:S02]  /*7950*/  ISETP.LT.OR P5, PT, R6.reuse, 0x61, !P1 ;  /* 0x000000610600780c */ /* 0x040fe40004fa1670 */
[----:B------:R-:W-:Y:S01]  /*7960*/  F2FP.SATFINITE.E5M2.F32.PACK_AB_MERGE_C R21, RZ, R21, RZ ;  /* 0x00000015ff15723e */ /* 0x000fe200048060ff */
[----:B------:R0:W-:Y:S01]  /*7970*/  @!P6 STG.E.U8 desc[UR18][R18.64+0x59], R5 ;  /* 0x000059051200e986 */ /* 0x0001e2000c101112 */
[----:B------:R-:W-:-:S02]  /*7980*/  ISETP.LT.OR P6, PT, R6, 0x62, !P1 ;  /* 0x000000620600780c */ /* 0x000fc40004fc1670 */
[----:B------:R-:W-:Y:S01]  /*7990*/  F2FP.SATFINITE.E5M2.F32.PACK_AB_MERGE_C R23, RZ, R23, RZ ;  /* 0x00000017ff17723e */ /* 0x000fe200048060ff */
[----:B------:R-:W-:Y:S01]  /*79a0*/  @!P3 STG.E.U8 desc[UR18][R16.64+0x58], R103 ;  /* 0x000058671000b986 */ /* 0x000fe2000c101112 */
[----:B-1----:R-:W-:Y:S02]  /*79b0*/  F2FP.SATFINITE.E5M2.F32.PACK_AB_MERGE_C R25, RZ, R98, RZ ;  /* 0x00000062ff19723e */ /* 0x002fe400048060ff */
[C---:B------:R-:W-:Y:S02]  /*79c0*/  ISETP.LT.OR P3, PT, R6.reuse, 0x61, !P0 ;  /* 0x000000610600780c */ /* 0x040fe40004761670 */
[----:B------:R-:W-:Y:S01]  /*79d0*/  F2FP.SATFINITE.E5M2.F32.PACK_AB_MERGE_C R27, RZ, R22, RZ ;  /* 0x00000016ff1b723e */ /* 0x000fe200048060ff */
[----:B------:R1:W-:Y:S01]  /*79e0*/  @!P4 STG.E.U8 desc[UR18][R16.64+0x59], R25 ;  /* 0x000059191000c986 */ /* 0x0003e2000c101112 */
[C---:B------:R-:W-:Y:S02]  /*79f0*/  ISETP.LT.OR P4, PT, R6.reuse, 0x62, !P0 ;  /* 0x000000620600780c */ /* 0x040fe40004781670 */
[----:B0-----:R-:W-:Y:S01]  /*7a00*/  F2FP.SATFINITE.E5M2.F32.PACK_AB_MERGE_C R5, RZ, R96, RZ ;  /* 0x00000060ff05723e */ /* 0x001fe200048060ff */
[----:B------:R-:W-:Y:S01]  /*7a10*/  @!P5 STG.E.U8 desc[UR18][R18.64+0x60], R101 ;  /* 0x000060651200d986 */ /* 0x000fe2000c101112 */
[----:B------:R-:W-:-:S03]  /*7a20*/  ISETP.LT.OR P5, PT, R6, 0x69, !P1 ;  /* 0x000000690600780c */ /* 0x000fc60004fa1670 */
[----:B------:R0:W-:Y:S01]  /*7a30*/  @!P6 STG.E.U8 desc[UR18][R18.64+0x61], R5 ;  /* 0x000061051200e986 */ /* 0x0001e2000c101112 */
[C---:B------:R-:W-:Y:S02]  /*7a40*/  ISETP.LT.OR P6, PT, R6.reuse, 0x6a, !P1 ;  /* 0x0000006a0600780c */ /* 0x040fe40004fc1670 */
[----:B-1----:R-:W-:Y:S01]  /*7a50*/  F2FP.SATFINITE.E5M2.F32.PACK_AB_MERGE_C R25, RZ, R94, RZ ;  /* 0x0000005eff19723e */ /* 0x002fe200048060ff */
[----:B------:R-:W-:Y:S01]  /*7a60*/  @!P3 STG.E.U8 desc[UR18][R16.64+0x60], R99 ;  /* 0x000060631000b986 */ /* 0x000fe2000c101112 */
[----:B------:R-:W-:-:S03]  /*7a70*/  ISETP.LT.OR P3, PT, R6, 0x69, !P0 ;  /* 0x000000690600780c */ /* 0x000fc60004761670 */
        /* <DEDUP_REMOVED lines=12> */
[C---:B------:R-:W-:Y:S01]  /*7b40*/  ISETP.LT.OR P1, PT, R6.reuse, 0x7a, !P1 ;  /* 0x0000007a0600780c */ /* 0x040fe20004f21670 */
[----:B------:R2:W-:Y:S01]  /*7b50*/  @!P5 STG.E.U8 desc[UR18][R18.64+0x70], R93 ;  /* 0x0000705d1200d986 */ /* 0x0005e2000c101112 */
[C---:B------:R-:W-:Y:S02]  /*7b60*/  ISETP.LT.OR P5, PT, R6.reuse, 0x72, !P0 ;  /* 0x000000720600780c */ /* 0x040fe400047a1670 */
[----:B0-----:R-:W-:Y:S01]  /*7b70*/  F2FP.SATFINITE.E5M2.F32.PACK_AB_MERGE_C R5, RZ, R88, RZ ;  /* 0x00000058ff05723e */ /* 0x001fe200048060ff */
[----:B------:R2:W-:Y:S01]  /*7b80*/  @!P6 STG.E.U8 desc[UR18][R18.64+0x71], R89 ;  /* 0x000071591200e986 */ /* 0x0005e2000c101112 */
[C---:B------:R-:W-:Y:S02]  /*7b90*/  ISETP.LT.OR P6, PT, R6.reuse, 0x79, !P0 ;  /* 0x000000790600780c */ /* 0x040fe400047c1670 */
[----:B------:R-:W-:Y:S01]  /*7ba0*/  ISETP.LT.OR P0, PT, R6, 0x7a, !P0 ;  /* 0x0000007a0600780c */ /* 0x000fe20004701670 */
[----:B------:R2:W-:Y:S01]  /*7bb0*/  @!P3 STG.E.U8 desc[UR18][R16.64+0x70], R91 ;  /* 0x0000705b1000b986 */ /* 0x0005e2000c101112 */
[----:B-1----:R-:W-:-:S05]  /*7bc0*/  F2FP.SATFINITE.E5M2.F32.PACK_AB_MERGE_C R25, RZ, R20, RZ ;  /* 0x00000014ff19723e */ /* 0x002fca00048060ff */
[----:B------:R2:W-:Y:S04]  /*7bd0*/  @!P5 STG.E.U8 desc[UR18][R16.64+0x71], R5 ;  /* 0x000071051000d986 */ /* 0x0005e8000c101112 */
[----:B------:R2:W-:Y:S04]  /*7be0*/  @!P4 STG.E.U8 desc[UR18][R18.64+0x78], R21 ;  /* 0x000078151200c986 */ /* 0x0005e8000c101112 */
[----:B------:R2:W-:Y:S04]  /*7bf0*/  @!P1 STG.E.U8 desc[UR18][R18.64+0x79], R25 ;  /* 0x0000791912009986 */ /* 0x0005e8000c101112 */
[----:B------:R2:W-:Y:S04]  /*7c00*/  @!P6 STG.E.U8 desc[UR18][R16.64+0x78], R23 ;  /* 0x000078171000e986 */ /* 0x0005e8000c101112 */
[----:B------:R2:W-:Y:S02]  /*7c10*/  @!P0 STG.E.U8 desc[UR18][R16.64+0x79], R27 ;  /* 0x0000791b10008986 */ /* 0x0005e4000c101112 */
.L_x_166:
[----:B------:R-:W-:Y:S05]  /*7c20*/  BSYNC B0 ;  /* 0x0000000000007941 */ /* 0x000fea0003800000 */
.L_x_36:
[C---:B------:R-:W-:Y:S01]  /*7c30*/  LEA R2, P0, R8.reuse, R2, 0x1 ;  /* 0x0000000208027211 */ /* 0x040fe200078008ff */
[----:B------:R-:W-:Y:S01]  /*7c40*/  ULDC.64 UR6, c[0x0][0x650] ;  /* 0x0001940000067ab9 */ /* 0x000fe20000000a00 */
[----:B-----5:R-:W-:Y:S01]  /*7c50*/  IMAD.U32 R4, RZ, RZ, UR16 ;  /* 0x00000010ff047e24 */ /* 0x020fe2000f8e00ff */
[----:B0-2---:R-:W-:Y:S01]  /*7c60*/  PRMT R16, RZ, 0x7610, R16 ;  /* 0x00007610ff107816 */ /* 0x005fe20000000010 */
[----:B------:R-:W-:Y:S01]  /*7c70*/  IMAD.MOV.U32 R6, RZ, RZ, -0x1 ;  /* 0xffffffffff067424 */ /* 0x000fe200078e00ff */
[----:B------:R-:W-:Y:S01]  /*7c80*/  LEA.HI.X R3, R8, R3, R0, 0x1, P0 ;  /* 0x0000000308037211 */ /* 0x000fe200000f0c00 */
[----:B------:R0:W-:Y:S01]  /*7c90*/  SYNCS.ARRIVE.TRANS64.A1T0 RZ, [R4+UR22], RZ ;  /* 0x000000ff04ff79a7 */ /* 0x0001e20008100016 */
[----:B------:R-:W-:Y:S01]  /*7ca0*/  ISETP.GE.U32.AND P0, PT, R2, UR6, PT ;  /* 0x0000000602007c0c */ /* 0x000fe2000bf06070 */
[----:B------:R-:W-:-:S03]  /*7cb0*/  IMAD.MOV.U32 R5, RZ, RZ, -0x1 ;  /* 0xffffffffff057424 */ /* 0x000fc600078e00ff */
[----:B------:R-:W-:Y:S01]  /*7cc0*/  ISETP.GE.U32.AND.EX P0, PT, R3, UR7, PT, P0 ;  /* 0x0000000703007c0c */ /* 0x000fe2000bf06100 */
[----:B0-----:R-:W-:-:S12]  /*7cd0*/  IMAD.MOV.U32 R4, RZ, RZ, -0x1 ;  /* 0xffffffffff047424 */ /* 0x001fd800078e00ff */
[----:B------:R-:W-:Y:S05]  /*7ce0*/  @P0 BRA `(.L_x_167) ;  /* 0x0000000400600947 */ /* 0x000fea0003800000 */
[----:B------:R-:W0:Y:S01]  /*7cf0*/  S2R R26, SR_CTAID.X ;  /* 0x00000000001a7919 */ /* 0x000e220000002500 */
[----:B------:R-:W2:Y:S01]  /*7d00*/  LDC.64 R20, c[0x0][0x628] ;  /* 0x00018a00ff147b82 */ /* 0x000ea20000000a00 */
[----:B------:R-:W-:Y:S01]  /*7d10*/  ULDC UR6, c[0x0][0x150] ;  /* 0x0000540000067ab9 */ /* 0x000fe20000000800 */
[----:B-1--4-:R-:W-:Y:S01]  /*7d20*/  IMAD.MOV.U32 R18, RZ, RZ, R2 ;  /* 0x000000ffff127224 */ /* 0x012fe200078e0002 */
[----:B------:R-:W1:Y:S01]  /*7d30*/  S2R R28, SR_CTAID.Y ;  /* 0x00000000001c7919 */ /* 0x000e620000002600 */
[----:B------:R-:W-:-:S04]  /*7d40*/  IMAD.MOV.U32 R19, RZ, RZ, R3 ;  /* 0x000000ffff137224 */ /* 0x000fc800078e0003 */
[----:B------:R-:W4:Y:S08]  /*7d50*/  LDC R29, c[0x0][0x144] ;  /* 0x00005100ff1d7b82 */ /* 0x000f300000000800 */
[----:B------:R-:W1:Y:S08]  /*7d60*/  LDC R6, c[0x0][0x630] ;  /* 0x00018c00ff067b82 */ /* 0x000e700000000800 */
[----:B---3--:R-:W3:Y:S01]  /*7d70*/  LDC.64 R24, c[0x0][0x620] ;  /* 0x00018800ff187b82 */ /* 0x008ee20000000a00 */
[----:B--2---:R-:W-:-:S04]  /*7d80*/  ISETP.NE.U32.AND P0, PT, R20, RZ, PT ;  /* 0x000000ff1400720c */ /* 0x004fc80003f05070 */
[----:B------:R-:W-:Y:S02]  /*7d90*/  ISETP.NE.AND.EX P0, PT, R21, RZ, PT, P0 ;  /* 0x000000ff1500720c */ /* 0x000fe40003f05300 */
[----:B0-----:R-:W-:-:S05]  /*7da0*/  I2FP.F32.U32 R4, R26 ;  /* 0x0000001a00047245 */ /* 0x001fca0000201000 */
[----:B------:R-:W-:-:S04]  /*7db0*/  FMUL R4, R4, UR6 ;  /* 0x0000000604047c20 */ /* 0x000fc80008400000 */
[----:B------:R0:W2:Y:S02]  /*7dc0*/  F2I.U32.TRUNC.NTZ R27, R4 ;  /* 0x00000004001b7305 */ /* 0x0000a4000020f000 */
[----:B-1--4-:R-:W-:Y:S05]  /*7dd0*/  @!P0 BRA `(.L_x_168) ;  /* 0x0000000000288947 */ /* 0x012fea0003800000 */
[----:B------:R-:W1:Y:S02]  /*7de0*/  LDC R5, c[0x0][0x634] ;  /* 0x00018d00ff057b82 */ /* 0x000e640000000800 */
[----:B-1----:R-:W-:-:S05]  /*7df0*/  IADD3 R19, P0, R2, R5, RZ ;  /* 0x0000000502137210 */ /* 0x002fca0007f1e0ff */
[----:B------:R-:W-:-:S04]  /*7e00*/  IMAD.X R23, RZ, RZ, R3, P0 ;  /* 0x000000ffff177224 */ /* 0x000fc800000e0603 */
[----:B0-----:R-:W-:-:S04]  /*7e10*/  IMAD.WIDE.U32 R4, R23, R20, RZ ;  /* 0x0000001417047225 */ /* 0x001fc800078e00ff */
[----:B------:R-:W-:-:S04]  /*7e20*/  IMAD.WIDE.U32 R16, P0, R19, R21, R4 ;  /* 0x0000001513107225 */ /* 0x000fc80007800004 */
[----:B------:R-:W-:-:S04]  /*7e30*/  IMAD.WIDE.U32 R4, R19, R20, RZ ;  /* 0x0000001413047225 */ /* 0x000fc800078e00ff */
[----:B------:R-:W-:Y:S01]  /*7e40*/  IMAD.X R19, RZ, RZ, RZ, P0 ;  /* 0x000000ffff137224 */ /* 0x000fe200000e06ff */
[----:B------:R-:W-:Y:S01]  /*7e50*/  IADD3 RZ, P0, R5, R16, RZ ;  /* 0x0000001005ff7210 */ /* 0x000fe20007f1e0ff */
[----:B------:R-:W-:-:S04]  /*7e60*/  IMAD.MOV.U32 R18, RZ, RZ, R17 ;  /* 0x000000ffff127224 */ /* 0x000fc800078e0011 */
[----:B------:R-:W-:-:S08]  /*7e70*/  IMAD.WIDE.U32.X R18, R23, R21, R18, P0 ;  /* 0x0000001517127225 */ /* 0x000fd000000e0412 */
.L_x_168:
[-CC-:B------:R-:W-:Y:S01]  /*7e80*/  SHF.R.U64 R22, R18, R6.reuse, R19.reuse ;  /* 0x0000000612167219 */ /* 0x180fe20000001213 */
[----:B------:R-:W1:Y:S01]  /*7e90*/  LDC.64 R32, c[0x0][0x640] ;  /* 0x00019000ff207b82 */ /* 0x000e620000000a00 */
[----:B0-----:R-:W-:Y:S01]  /*7ea0*/  SHF.R.U32.HI R4, RZ, R6, R19 ;  /* 0x00000006ff047219 */ /* 0x001fe20000011613 */
[----:B--2---:R-:W-:Y:S01]  /*7eb0*/  IMAD.MOV R27, RZ, RZ, -R27 ;  /* 0x000000ffff1b7224 */ /* 0x004fe200078e0a1b */
[----:B------:R-:W-:Y:S01]  /*7ec0*/  IADD3 R17, P0, RZ, -R22, RZ ;  /* 0x80000016ff117210 */ /* 0x000fe20007f1e0ff */
[----:B------:R-:W-:Y:S01]  /*7ed0*/  ULDC UR6, c[0x0][0x154] ;  /* 0x0000550000067ab9 */ /* 0x000fe20000000800 */
[----:B------:R-:W-:Y:S02]  /*7ee0*/  IMAD.MOV.U32 R19, RZ, RZ, 0x1 ;  /* 0x00000001ff137424 */ /* 0x000fe400078e00ff */
[----:B------:R-:W-:Y:S01]  /*7ef0*/  IMAD R27, R29, R27, R26 ;  /* 0x0000001b1d1b7224 */ /* 0x000fe200078e021a */
[----:B------:R-:W0:Y:S01]  /*7f00*/  LDC R16, c[0x0][0x618] ;  /* 0x00018600ff107b82 */ /* 0x000e220000000800 */
[----:B------:R-:W-:-:S04]  /*7f10*/  IMAD.X R5, RZ, RZ, ~R4, P0 ;  /* 0x000000ffff057224 */ /* 0x000fc800000e0e04 */
[-C--:B---3--:R-:W-:Y:S02]  /*7f20*/  IMAD R6, R5, R24.reuse, RZ ;  /* 0x0000001805067224 */ /* 0x088fe400078e02ff */
[C---:B------:R-:W-:Y:S01]  /*7f30*/  IMAD.WIDE.U32 R4, R17.reuse, R24, R2 ;  /* 0x0000001811047225 */ /* 0x040fe200078e0002 */
[----:B------:R-:W2:Y:S03]  /*7f40*/  LDC R18, c[0x0][0x608] ;  /* 0x00018200ff127b82 */ /* 0x000ea60000000800 */
[----:B------:R-:W-:Y:S01]  /*7f50*/  IMAD R17, R17, R25, R6 ;  /* 0x0000001911117224 */ /* 0x000fe200078e0206 */
[----:B------:R-:W-:-:S03]  /*7f60*/  I2FP.F32.U32 R6, R28 ;  /* 0x0000001c00067245 */ /* 0x000fc60000201000 */
[----:B------:R-:W-:Y:S01]  /*7f70*/  IMAD.IADD R5, R5, 0x1, R17 ;  /* 0x0000000105057824 */ /* 0x000fe200078e0211 */
[----:B------:R-:W3:Y:S01]  /*7f80*/  LDC R30, c[0x0][0x658] ;  /* 0x00019600ff1e7b82 */ /* 0x000ee20000000800 */
[----:B-1----:R-:W-:Y:S01]  /*7f90*/  ISETP.NE.U32.AND P0, PT, R32, RZ, PT ;  /* 0x000000ff2000720c */ /* 0x002fe20003f05070 */
[----:B------:R-:W-:-:S03]  /*7fa0*/  IMAD.MOV.U32 R17, RZ, RZ, -0x1 ;  /* 0xffffffffff117424 */ /* 0x000fc600078e00ff */
[----:B------:R-:W-:-:S03]  /*7fb0*/  ISETP.NE.AND.EX P0, PT, R33, RZ, PT, P0 ;  /* 0x000000ff2100720c */ /* 0x000fc60003f05300 */
[----:B------:R-:W1:Y:S01]  /*7fc0*/  LDC R25, c[0x0][0x148] ;  /* 0x00005200ff197b82 */ /* 0x000e620000000800 */
[-CC-:B0-----:R-:W-:Y:S02]  /*7fd0*/  SHF.R.U64 R20, R4, R16.reuse, R5.reuse ;  /* 0x0000001004147219 */ /* 0x181fe40000001205 */
[----:B------:R-:W-:Y:S01]  /*7fe0*/  SHF.R.U32.HI R5, RZ, R16, R5 ;  /* 0x00000010ff057219 */ /* 0x000fe20000011605 */
[----:B------:R-:W-:-:S04]  /*7ff0*/  FMUL R16, R6, UR6 ;  /* 0x0000000606107c20 */ /* 0x000fc80008400000 */
[----:B------:R-:W0:Y:S01]  /*8000*/  LDC R26, c[0x0][0x600] ;  /* 0x00018000ff1a7b82 */ /* 0x000e220000000800 */
[----:B------:R4:W0:Y:S01]  /*8010*/  F2I.U32.TRUNC.NTZ R23, R16 ;  /* 0x0000001000177305 */ /* 0x000822000020f000 */
[-CC-:B--2---:R-:W-:Y:S02]  /*8020*/  SHF.R.U64 R6, R20, R18.reuse, R5.reuse ;  /* 0x0000001214067219 */ /* 0x184fe40000001205 */
[----:B------:R-:W-:-:S04]  /*8030*/  SHF.R.U32.HI R5, RZ, R18, R5 ;  /* 0x00000012ff057219 */ /* 0x000fc80000011605 */
[----:B------:R-:W2:Y:S01]  /*8040*/  LDC R31, c[0x0][0x648] ;  /* 0x00019200ff1f7b82 */ /* 0x000ea20000000800 */
[-CC-:B---3--:R-:W-:Y:S02]  /*8050*/  SHF.R.U64 R24, R6, R30.reuse, R5.reuse ;  /* 0x0000001e06187219 */ /* 0x188fe40000001205 */
[-C--:B------:R-:W-:Y:S02]  /*8060*/  SHF.L.U32 R17, R17, R30.reuse, RZ ;  /* 0x0000001e11117219 */ /* 0x080fe400000006ff */
[-C--:B------:R-:W-:Y:S01]  /*8070*/  SHF.R.U32.HI R5, RZ, R30.reuse, R5 ;  /* 0x0000001eff057219 */ /* 0x080fe20000011605 */
[----:B------:R-:W-:Y:S01]  /*8080*/  IMAD.MOV.U32 R4, RZ, RZ, R24 ;  /* 0x000000ffff047224 */ /* 0x000fe200078e0018 */
[----:B------:R-:W-:Y:S01]  /*8090*/  SHF.L.U32 R30, R19, R30, RZ ;  /* 0x0000001e131e7219 */ /* 0x000fe200000006ff */
[----:B------:R-:W3:Y:S01]  /*80a0*/  LDC R34, c[0x0][0x638] ;  /* 0x00018e00ff227b82 */ /* 0x000ee20000000800 */
[----:B------:R-:W-:-:S07]  /*80b0*/  LOP3.LUT R29, RZ, R17, RZ, 0x33, !PT ;  /* 0x00000011ff1d7212 */ /* 0x000fce00078e33ff */
[----:B------:R-:W0:Y:S01]  /*80c0*/  LDC R35, c[0x0][0x610] ;  /* 0x00018400ff237b82 */ /* 0x000e220000000800 */
        /* <DEDUP_REMOVED lines=11> */
.L_x_169:
[----:B--2---:R-:W-:Y:S01]  /*8180*/  SHF.R.U64 R4, R4, R31, R5 ;  /* 0x0000001f04047219 */ /* 0x004fe20000001205 */
[----:B0-----:R-:W-:Y:S01]  /*8190*/  VIADD R19, R26, 0xffffffff ;  /* 0xffffffff1a137836 */ /* 0x001fe20000000000 */
[----:B------:R-:W-:Y:S01]  /*81a0*/  LOP3.LUT R17, R6, R29, RZ, 0xc0, !PT ;  /* 0x0000001d06117212 */ /* 0x000fe200078ec0ff */
[----:B------:R-:W-:Y:S02]  /*81b0*/  IMAD.MOV R23, RZ, RZ, -R23 ;  /* 0x000000ffff177224 */ /* 0x000fe400078e0a17 */
[----:B------:R-:W-:Y:S02]  /*81c0*/  IMAD.MOV R5, RZ, RZ, -R4 ;  /* 0x000000ffff057224 */ /* 0x000fe400078e0a04 */
[----:B------:R-:W-:Y:S01]  /*81d0*/  IMAD R6, R30, R4, R17 ;  /* 0x000000041e067224 */ /* 0x000fe200078e0211 */
[----:B------:R-:W-:Y:S01]  /*81e0*/  LOP3.LUT R17, R20, R19, RZ, 0xc0, !PT ;  /* 0x0000001314117212 */ /* 0x000fe200078ec0ff */
[----:B-1----:R-:W-:Y:S02]  /*81f0*/  @P2 IMAD R27, R25, R23, R28 ;  /* 0x00000017191b2224 */ /* 0x002fe400078e021c */
[----:B---3--:R-:W-:-:S02]  /*8200*/  IMAD R4, R5, R34, R24 ;  /* 0x0000002205047224 */ /* 0x008fc400078e0218 */
[----:B------:R-:W-:Y:S02]  /*8210*/  IMAD R6, R6, R35, R27 ;  /* 0x0000002306067224 */ /* 0x000fe400078e021b */
[----:B------:R-:W-:Y:S02]  /*8220*/  IMAD R17, R4, R26, R17 ;  /* 0x0000001a04117224 */ /* 0x000fe400078e0211 */
[----:B------:R-:W-:Y:S02]  /*8230*/  IMAD.MOV.U32 R16, RZ, RZ, 0x1 ;  /* 0x00000001ff107424 */ /* 0x000fe400078e00ff */
[----:B------:R-:W-:Y:S01]  /*8240*/  IMAD.MOV.U32 R4, RZ, RZ, R22 ;  /* 0x000000ffff047224 */ /* 0x000fe200078e0016 */
[----:B------:R-:W-:Y:S02]  /*8250*/  SEL R5, R17, R6, !P2 ;  /* 0x0000000611057207 */ /* 0x000fe40005000000 */
[----:B------:R-:W-:-:S07]  /*8260*/  SEL R6, R6, R17, !P2 ;  /* 0x0000001106067207 */ /* 0x000fce0005000000 */
.L_x_167:
[----:B------:R-:W-:Y:S02]  /*8270*/  LOP3.LUT P0, RZ, R16, 0xff, RZ, 0xc0, !PT ;  /* 0x000000ff10ff7812 */ /* 0x000fe4000780c0ff */
[----:B------:R-:W-:-:S11]  /*8280*/  LOP3.LUT R148, R148, 0x1, RZ, 0x3c, !PT ;  /* 0x0000000194947812 */ /* 0x000fd600078e3cff */
[----:B------:R-:W-:Y:S05]  /*8290*/  @P0 BRA `(.L_x_170) ;  /* 0xffffff94006c0947 */ /* 0x000fea000383ffff */
[----:B------:R-:W-:Y:S05]  /*82a0*/  EXIT ;  /* 0x000000000000794d */ /* 0x000fea0003800000 */
.L_x_14:
[----:B------:R-:W-:-:S08]  /*82b0*/  ISETP.NE.AND P0, PT, R20, RZ, PT ;  /* 0x000000ff1400720c */ /* 0x000fd00003f05270 */
[----:B-----5:R-:W0:-:S00]  /*82c0*/  USETMAXREG.DEALLOC.CTAPOOL 0x28 ;  /* 0x00000028000079c8 */ /* 0x020e0000080e0500 */
[----:B------:R-:W-:Y:S05]  /*82d0*/  @P0 EXIT ;  /* 0x000000000000094d */ /* 0x000fea0003800000 */
[----:B0-----:R-:W-:Y:S01]  /*82e0*/  LOP3.LUT P0, RZ, R16, 0xff, RZ, 0xc0, !PT ;  /* 0x000000ff10ff7812 */ /* 0x001fe2000780c0ff */
[----:B------:R-:W-:Y:S02]  /*82f0*/  IMAD.MOV.U32 R12, RZ, RZ, 0x1 ;  /* 0x00000001ff0c7424 */ /* 0x000fe400078e00ff */
[----:B------:R-:W-:-:S10]  /*8300*/  IMAD.MOV.U32 R15, RZ, RZ, RZ ;  /* 0x000000ffff0f7224 */ /* 0x000fd400078e00ff */
[----:B------:R-:W-:Y:S05]  /*8310*/  @!P0 BRA `(.L_x_171) ;  /* 0x0000000c00108947 */ /* 0x000fea0003800000 */
[----:B------:R-:W-:Y:S01]  /*8320*/  LOP3.LUT P0, RZ, R13, 0x1f, RZ, 0xc0, !PT ;  /* 0x0000001f0dff7812 */ /* 0x000fe2000780c0ff */
[----:B------:R-:W-:Y:S01]  /*8330*/  ULDC UR5, c[0x0][0x658] ;  /* 0x0001960000057ab9 */ /* 0x000fe20000000800 */
[----:B------:R-:W-:Y:S01]  /*8340*/  UMOV UR6, 0xffffffff ;  /* 0xffffffff00067882 */ /* 0x000fe20000000000 */
[----:B------:R-:W-:Y:S01]  /*8350*/  BSSY B0, `(.L_x_171) ;  /* 0x00000c0000007945 */ /* 0x000fe20003800000 */
[----:B------:R-:W-:Y:S01]  /*8360*/  USHF.L.U32 UR6, UR6, UR5, URZ ;  /* 0x0000000506067299 */ /* 0x000fe2000800063f */
[C---:B------:R-:W-:Y:S01]  /*8370*/  ISETP.NE.AND P3, PT, R11.reuse, RZ, PT ;  /* 0x000000ff0b00720c */ /* 0x040fe20003f65270 */
[----:B------:R-:W-:Y:S01]  /*8380*/  IMAD.MOV.U32 R14, RZ, RZ, 0x1 ;  /* 0x00000001ff0e7424 */ /* 0x000fe200078e00ff */
[----:B------:R-:W-:Y:S01]  /*8390*/  ISETP.NE.OR P0, PT, R11, RZ, !P0 ;  /* 0x000000ff0b00720c */ /* 0x000fe20004705670 */
[----:B------:R-:W-:Y:S01]  /*83a0*/  IMAD.MOV.U32 R12, RZ, RZ, 0x1 ;  /* 0x00000001ff0c7424 */ /* 0x000fe200078e00ff */
[----:B------:R-:W-:Y:S01]  /*83b0*/  LOP3.LUT R13, R7, 0x2, RZ, 0xfc, !PT ;  /* 0x00000002070d7812 */ /* 0x000fe200078efcff */
[----:B------:R-:W-:Y:S01]  /*83c0*/  IMAD.MOV.U32 R15, RZ, RZ, RZ ;  /* 0x000000ffff0f7224 */ /* 0x000fe200078e00ff */
[----:B------:R-:W-:Y:S01]  /*83d0*/  ULDC UR4, c[0x0][0x600] ;  /* 0x0001800000047ab9 */ /* 0x000fe20000000800 */
[----:B------:R-:W-:Y:S01]  /*83e0*/  UMOV UR7, 0x1 ;  /* 0x0000000100077882 */ /* 0x000fe20000000000 */
[----:B------:R-:W-:-:S02]  /*83f0*/  UIADD3 UR22, UR13, 0x1, URZ ;  /* 0x000000010d167890 */ /* 0x000fc4000fffe03f */
[----:B------:R-:W-:Y:S02]  /*8400*/  UIADD3 UR16, UR4, -0x1, URZ ;  /* 0xffffffff04107890 */ /* 0x000fe4000fffe03f */
[----:B------:R-:W-:Y:S02]  /*8410*/  USHF.L.U32 UR18, UR7, UR5, URZ ;  /* 0x0000000507127299 */ /* 0x000fe4000800063f */
[----:B------:R-:W-:Y:S01]  /*8420*/  ULOP3.LUT UR17, URZ, UR6, URZ, 0x33, !UPT ;  /* 0x000000063f117292 */ /* 0x000fe2000f8e333f */
[----:B------:R-:W-:-:S11]  /*8430*/  ULDC.64 UR20, c[0x0][0x198] ;  /* 0x0000660000147ab9 */ /* 0x000fd60000000a00 */
.L_x_183:
[----:B------:R-:W-:-:S03]  /*8440*/  UMOV UR4, 0xffffffff ;  /* 0xffffffff00047882 */ /* 0x000fc60000000000 */
[----:B------:R-:W-:Y:S05]  /*8450*/  BRA.DIV UR4, `(.L_x_172) ;  /* 0x0000002204847947 */ /* 0x000fea000b800000 */
[----:B------:R-:W-:-:S13]  /*8460*/  ELECT P1, URZ, PT ;  /* 0x00000000003f782f */ /* 0x000fda0003820000 */
.L_x_229:
[----:B------:R-:W0:Y:S01]  /*8470*/  LDC R10, c[0x0][0x28c] ;  /* 0x0000a300ff0a7b82 */ /* 0x000e220000000800 */
[----:B------:R-:W-:Y:S01]  /*8480*/  BSSY B1, `(.L_x_173) ;  /* 0x0000037000017945 */ /* 0x000fe20003800000 */
[----:B0-----:R-:W-:-:S13]  /*8490*/  ISETP.LT.OR P1, PT, R10, 0x1, !P1 ;  /* 0x000000010a00780c */ /* 0x001fda0004f21670 */
[----:B------:R-:W-:Y:S05]  /*84a0*/  @P1 BRA `(.L_x_174) ;  /* 0x0000000000d01947 */ /* 0x000fea0003800000 */
[----:B------:R-:W-:Y:S02]  /*84b0*/  IMAD.SHL.U32 R16, R5, 0x80, RZ ;  /* 0x0000008005107824 */ /* 0x000fe400078e00ff */
[----:B------:R-:W-:Y:S02]  /*84c0*/  IMAD.SHL.U32 R17, R6, 0x40, RZ ;  /* 0x0000004006117824 */ /* 0x000fe400078e00ff */
[----:B------:R-:W-:Y:S02]  /*84d0*/  IMAD.MOV.U32 R18, RZ, RZ, RZ ;  /* 0x000000ffff127224 */ /* 0x000fe400078e00ff */
[----:B------:R-:W-:Y:S02]  /*84e0*/  IMAD.U32 R20, RZ, RZ, UR22 ;  /* 0x00000016ff147e24 */ /* 0x000fe4000f8e00ff */
[----:B------:R-:W-:Y:S02]  /*84f0*/  IMAD.MOV.U32 R5, RZ, RZ, R12 ;  /* 0x000000ffff057224 */ /* 0x000fe400078e000c */
[----:B------:R-:W-:-:S07]  /*8500*/  IMAD.MOV.U32 R6, RZ, RZ, R15 ;  /* 0x000000ffff067224 */ /* 0x000fce00078e000f */
.L_x_178:
[----:B------:R-:W0:Y:S01]  /*8510*/  S2R R11, SR_CgaCtaId ;  /* 0x00000000000b7919 */ /* 0x000e220000008800 */
[----:B------:R-:W-:-:S04]  /*8520*/  MOV R10, 0x400 ;  /* 0x00000400000a7802 */ /* 0x000fc80000000f00 */
[----:B0-----:R-:W-:Y:S02]  /*8530*/  LEA R21, R11, R10, 0x18 ;  /* 0x0000000a0b157211 */ /* 0x001fe400078ec0ff */
[----:B------:R-:W-:Y:S01]  /*8540*/  SHF.L.U32 R10, R5, 0x1f, RZ ;  /* 0x0000001f050a7819 */ /* 0x000fe200000006ff */
[----:B------:R-:W0:Y:S02]  /*8550*/  @!P3 LDC R11, c[0x0][0x500] ;  /* 0x00014000ff0bbb82 */ /* 0x000e240000000800 */
[----:B------:R-:W-:-:S04]  /*8560*/  IMAD R19, R6, 0x8, R21 ;  /* 0x0000000806137824 */ /* 0x000fc800078e0215 */
[----:B------:R-:W1:Y:S02]  /*8570*/  SYNCS.PHASECHK.TRANS64.TRYWAIT P1, [R19+URZ+0x128], R10 ;  /* 0x0001280a130075a7 */ /* 0x000e64000802017f */
[----:B-1----:R-:W-:Y:S05]  /*8580*/  @!P1 BRA `(.L_x_175) ;  /* 0x0000002000589947 */ /* 0x002fea0003800000 */
.L_x_230:
[----:B-1----:R-:W-:Y:S01]  /*8590*/  PRMT R10, R13, 0x9910, RZ ;  /* 0x000099100d0a7816 */ /* 0x002fe200000000ff */
[----:B0-----:R0:W-:Y:S03]  /*85a0*/  @!P3 SYNCS.ARRIVE.TRANS64 RZ, [R19+URZ], R11 ;  /* 0x0000000b13ffb9a7 */ /* 0x0011e6000800003f */
[----:B------:R-:W-:-:S13]  /*85b0*/  ISETP.NE.AND P1, PT, R10, 0x2, PT ;  /* 0x000000020a00780c */ /* 0x000fda0003f25270 */
[----:B0-----:R-:W-:Y:S05]  /*85c0*/  @P1 BRA `(.L_x_176) ;  /* 0x0000000000041947 */ /* 0x001fea0003800000 */
[----:B------:R-:W-:Y:S01]  /*85d0*/  BPT.TRAP 0x1 ;  /* 0x000000040000795c */ /* 0x000fe20000300000 */
.L_x_176:
[----:B------:R-:W-:Y:S05]  /*85e0*/  @P0 BRA `(.L_x_177) ;  /* 0x0000000000040947 */ /* 0x000fea0003800000 */
[----:B------:R-:W-:Y:S01]  /*85f0*/  BPT.TRAP 0x1 ;  /* 0x000000040000795c */ /* 0x000fe20000300000 */
.L_x_177:
[C-C-:B------:R-:W-:Y:S01]  /*8600*/  IMAD R10, R6.reuse, 0x800, R21.reuse ;  /* 0x00000800060a7824 */ /* 0x140fe200078e0215 */
[----:B------:R-:W-:Y:S01]  /*8610*/  R2UR UR9, R19 ;  /* 0x00000000130972ca */ /* 0x000fe200000e0000 */
[----:B------:R-:W-:Y:S01]  /*8620*/  IMAD R21, R6, 0x1000, R21 ;  /* 0x0000100006157824 */ /* 0x000fe200078e0215 */
[----:B------:R-:W-:Y:S01]  /*8630*/  UIADD3 UR4, UP0, UR20, 0xf0, URZ ;  /* 0x000000f014047890 */ /* 0x000fe2000ff1e03f */
[----:B------:R-:W-:Y:S01]  /*8640*/  VIADD R20, R20, 0xffffffff ;  /* 0xffffffff14147836 */ /* 0x000fe20000000000 */
[----:B------:R-:W-:Y:S01]  /*8650*/  R2UR UR5, R10 ;  /* 0x000000000a0572ca */ /* 0x000fe200000e0000 */
[----:B------:R-:W-:Y:S01]  /*8660*/  UIADD3 UR24, UP1, UR20, 0x1f0, URZ ;  /* 0x000001f014187890 */ /* 0x000fe2000ff3e03f */
[----:B------:R-:W-:Y:S01]  /*8670*/  R2UR UR8, R21 ;  /* 0x00000000150872ca */ /* 0x000fe200000e0000 */
[----:B------:R-:W-:Y:S01]  /*8680*/  VIADD R6, R6, 0x1 ;  /* 0x0000000106067836 */ /* 0x000fe20000000000 */
[----:B------:R-:W-:Y:S01]  /*8690*/  R2UR UR11, R17 ;  /* 0x00000000110b72ca */ /* 0x000fe200000e0000 */
[----:B------:R-:W-:Y:S01]  /*86a0*/  UIADD3.X UR25, URZ, UR21, URZ, UP1, !UPT ;  /* 0x000000153f197290 */ /* 0x000fe20008ffe43f */
[----:B------:R-:W-:Y:S01]  /*86b0*/  R2UR UR10, R18 ;  /* 0x00000000120a72ca */ /* 0x000fe200000e0000 */
[----:B------:R-:W-:Y:S01]  /*86c0*/  UMOV UR6, 0x0 ;  /* 0x0000000000067882 */ /* 0x000fe20000000000 */
[----:B------:R-:W-:Y:S01]  /*86d0*/  R2UR UR12, R4 ;  /* 0x00000000040c72ca */ /* 0x000fe200000e0000 */
[----:B------:R-:W-:Y:S01]  /*86e0*/  UMOV UR7, 0x10000000 ;  /* 0x1000000000077882 */ /* 0x000fe20000000000 */
[----:B------:R-:W-:Y:S01]  /*86f0*/  R2UR UR19, R16 ;  /* 0x00000000101372ca */ /* 0x000fe200000e0000 */
[----:B------:R-:W-:Y:S01]  /*8700*/  VIADD R18, R18, 0x20 ;  /* 0x0000002012127836 */ /* 0x000fe20000000000 */
[----:B------:R-:W-:Y:S01]  /*8710*/  ISETP.GT.AND P4, PT, R20, 0x1, PT ;  /* 0x000000011400780c */ /* 0x000fe20003f84270 */
[----:B------:R-:W-:Y:S01]  /*8720*/  UIADD3 UR14, UR5, 0x380, URZ ;  /* 0x00000380050e7890 */ /* 0x000fe2000fffe03f */
[----:B------:R-:W-:Y:S01]  /*8730*/  ISETP.NE.AND P1, PT, R6, 0x25, PT ;  /* 0x000000250600780c */ /* 0x000fe20003f25270 */
[----:B------:R-:W-:-:S02]  /*8740*/  UIADD3.X UR5, URZ, UR21, URZ, UP0, !UPT ;  /* 0x000000153f057290 */ /* 0x000fc400087fe43f */
[----:B------:R-:W-:Y:S01]  /*8750*/  UIADD3 UR15, UR8, 0x12b80, URZ ;  /* 0x00012b80080f7890 */ /* 0x000fe2000fffe03f */
[----:B------:R-:W-:Y:S02]  /*8760*/  SEL R10, RZ, 0x1, P1 ;  /* 0x00000001ff0a7807 */ /* 0x000fe40000800000 */
[----:B------:R-:W-:Y:S01]  /*8770*/  UMOV UR8, UR14 ;  /* 0x0000000e00087c82 */ /* 0x000fe20008000000 */
[----:B------:R-:W-:Y:S02]  /*8780*/  SEL R6, R6, RZ, P1 ;  /* 0x000000ff06067207 */ /* 0x000fe40000800000 */
[----:B------:R-:W-:Y:S01]  /*8790*/  LOP3.LUT R5, R5, R10, RZ, 0x3c, !PT ;  /* 0x0000000a05057212 */ /* 0x000fe200078e3cff */
[----:B------:R0:W-:Y:S02]  /*87a0*/  UTMALDG.3D [UR8], [UR4], desc[UR6] ;  /* 0x00000608040075b4 */ /* 0x0001e40008011000 */
[----:B0-----:R-:W-:Y:S01]  /*87b0*/  UMOV UR8, UR15 ;  /* 0x0000000f00087c82 */ /* 0x001fe20008000000 */
[----:B------:R-:W-:-:S02]  /*87c0*/  UMOV UR11, UR19 ;  /* 0x00000013000b7c82 */ /* 0x000fc40008000000 */
[----:B------:R0:W-:Y:S02]  /*87d0*/  UTMALDG.3D [UR8], [UR24], desc[UR6] ;  /* 0x00000608180075b4 */ /* 0x0001e40008011000 */
[----:B0-----:R-:W-:Y:S05]  /*87e0*/  @P4 BRA `(.L_x_178) ;  /* 0xfffffffc00484947 */ /* 0x001fea000383ffff */
.L_x_174:
[----:B------:R-:W-:Y:S05]  /*87f0*/  BSYNC B1 ;  /* 0x0000000000017941 */ /* 0x000fea0003800000 */
.L_x_173:
[----:B------:R-:W-:Y:S01]  /*8800*/  LOP3.LUT P5, RZ, R14, 0xff, RZ, 0xc0, !PT ;  /* 0x000000ff0eff7812 */ /* 0x000fe200078ac0ff */
[----:B------:R-:W-:Y:S01]  /*8810*/  VIADD R6, R15, UR13 ;  /* 0x0000000d0f067c36 */ /* 0x000fe20008000000 */
[----:B------:R-:W-:Y:S02]  /*8820*/  UISETP.GE.U32.AND UP0, UPT, UR13, 0x25, UPT ;  /* 0x000000250d00788c */ /* 0x000fe4000bf06070 */
[----:B------:R-:W-:Y:S01]  /*8830*/  IMAD.U32 R14, RZ, RZ, UR13 ;  /* 0x0000000dff0e7e24 */ /* 0x000fe2000f8e00ff */
[----:B------:R-:W-:Y:S01]  /*8840*/  ULDC.64 UR4, c[0x0][0x650] ;  /* 0x0001940000047ab9 */ /* 0x000fe20000000a00 */
[C---:B------:R-:W-:Y:S01]  /*8850*/  IMAD.WIDE.U32 R4, R6.reuse, -0x45306eb3, RZ ;  /* 0xbacf914d06047825 */ /* 0x040fe200078e00ff */
[C---:B------:R-:W-:Y:S01]  /*8860*/  ISETP.GT.U32.AND P1, PT, R6.reuse, 0x24, PT ;  /* 0x000000240600780c */ /* 0x040fe20003f24070 */
[----:B------:R-:W-:Y:S01]  /*8870*/  BSSY B1, `(.L_x_179) ;  /* 0x000006b000017945 */ /* 0x000fe20003800000 */
[----:B------:R-:W-:Y:S01]  /*8880*/  PLOP3.LUT P4, PT, PT, PT, UP0, 0x80, 0x0 ;  /* 0x000000000000781c */ /* 0x000fe20003f8f008 */
[----:B------:R-:W-:Y:S01]  /*8890*/  IMAD.IADD R4, R6, 0x1, -R5 ;  /* 0x0000000106047824 */ /* 0x000fe200078e0a05 */
[----:B------:R-:W-:-:S02]  /*88a0*/  ISETP.LT.U32.AND P1, PT, R14, 0x25, P1 ;  /* 0x000000250e00780c */ /* 0x000fc40000f21070 */
[----:B------:R-:W-:Y:S01]  /*88b0*/  PRMT R14, RZ, 0x7610, R14 ;  /* 0x00007610ff0e7816 */ /* 0x000fe2000000000e */
[----:B------:R-:W0:Y:S01]  /*88c0*/  @P5 S2R R11, SR_CgaCtaId ;  /* 0x00000000000b5919 */ /* 0x000e220000008800 */
[----:B------:R-:W-:Y:S02]  /*88d0*/  @P5 MOV R10, 0x400 ;  /* 0x00000400000a5802 */ /* 0x000fe40000000f00 */
[----:B------:R-:W-:Y:S01]  /*88e0*/  LEA.HI R4, R4, R5, RZ, 0x1f ;  /* 0x0000000504047211 */ /* 0x000fe200078ff8ff */
[----:B------:R-:W-:-:S03]  /*88f0*/  IMAD.MOV.U32 R5, RZ, RZ, -0x1 ;  /* 0xffffffffff057424 */ /* 0x000fc600078e00ff */
[----:B------:R-:W-:Y:S01]  /*8900*/  SHF.R.U32.HI R15, RZ, 0x5, R4 ;  /* 0x00000005ff0f7819 */ /* 0x000fe20000011604 */
[----:B------:R-:W-:Y:S01]  /*8910*/  IMAD.MOV.U32 R4, RZ, RZ, -0x1 ;  /* 0xffffffffff047424 */ /* 0x000fe200078e00ff */
[----:B0-----:R-:W-:Y:S02]  /*8920*/  @P5 LEA R10, R11, R10, 0x18 ;  /* 0x0000000a0b0a5211 */ /* 0x001fe400078ec0ff */
[----:B------:R-:W-:Y:S02]  /*8930*/  SEL R11, RZ, 0x1, !P1 ;  /* 0x00000001ff0b7807 */ /* 0x000fe40004800000 */
[----:B------:R-:W-:Y:S01]  /*8940*/  IADD3 R2, P1, R2, R8, RZ ;  /* 0x0000000802027210 */ /* 0x000fe20007f3e0ff */
[----:B------:R0:W-:Y:S01]  /*8950*/  @P5 SYNCS.ARRIVE.TRANS64.A1T0 RZ, [R10+URZ+0x288], RZ ;  /* 0x000288ff0aff59a7 */ /* 0x0001e2000810003f */
[----:B------:R-:W-:-:S03]  /*8960*/  LOP3.LUT R12, R12, R11, RZ, 0x3c, !PT ;  /* 0x0000000b0c0c7212 */ /* 0x000fc600078e3cff */
[----:B------:R-:W-:Y:S01]  /*8970*/  IMAD.X R3, R3, 0x1, R0, P1 ;  /* 0x0000000103037824 */ /* 0x000fe200008e0600 */
[----:B------:R-:W-:Y:S02]  /*8980*/  ISETP.GE.U32.AND P1, PT, R2, UR4, PT ;  /* 0x0000000402007c0c */ /* 0x000fe4000bf26070 */
[----:B------:R-:W-:Y:S01]  /*8990*/  @P4 LOP3.LUT R12, R12, 0x1, R15, 0x78, !PT ;  /* 0x000000010c0c4812 */ /* 0x000fe200078e780f */
[----:B------:R-:W-:Y:S01]  /*89a0*/  IMAD R15, R15, -0x25, R6 ;  /* 0xffffffdb0f0f7824 */ /* 0x000fe200078e0206 */
[----:B------:R-:W-:Y:S01]  /*89b0*/  ISETP.GE.U32.AND.EX P1, PT, R3, UR5, PT, P1 ;  /* 0x0000000503007c0c */ /* 0x000fe2000bf26110 */
[----:B------:R-:W-:Y:S01]  /*89c0*/  IMAD.MOV.U32 R6, RZ, RZ, -0x1 ;  /* 0xffffffffff067424 */ /* 0x000fe200078e00ff */
[----:B0-----:R-:W-:-:S11]  /*89d0*/  PRMT R10, RZ, 0x7610, R10 ;  /* 0x00007610ff0a7816 */ /* 0x001fd6000000000a */
[----:B------:R-:W-:Y:S05]  /*89e0*/  @P1 BRA `(.L_x_180) ;  /* 0x00000004004c1947 */ /* 0x000fea0003800000 */
[----:B------:R-:W0:Y:S01]  /*89f0*/  S2R R17, SR_CTAID.X ;  /* 0x0000000000117919 */ /* 0x000e220000002500 */
[----:B------:R-:W-:Y:S01]  /*8a00*/  ULDC.64 UR4, c[0x0][0x628] ;  /* 0x00018a0000047ab9 */ /* 0x000fe20000000a00 */
[----:B------:R-:W1:Y:S01]  /*8a10*/  LDC R18, c[0x0][0x144] ;  /* 0x00005100ff127b82 */ /* 0x000e620000000800 */
[----:B------:R-:W-:Y:S01]  /*8a20*/  ISETP.NE.U32.AND P1, PT, RZ, UR4, PT ;  /* 0x00000004ff007c0c */ /* 0x000fe2000bf25070 */
[----:B------:R-:W2:Y:S01]  /*8a30*/  S2R R6, SR_CTAID.Y ;  /* 0x0000000000067919 */ /* 0x000ea20000002600 */
[----:B------:R-:W-:Y:S01]  /*8a40*/  ULDC UR6, c[0x0][0x150] ;  /* 0x0000540000067ab9 */ /* 0x000fe20000000800 */
[----:B------:R-:W-:Y:S01]  /*8a50*/  ULDC UR7, c[0x0][0x630] ;  /* 0x00018c0000077ab9 */ /* 0x000fe20000000800 */
[----:B------:R-:W-:Y:S01]  /*8a60*/  ISETP.NE.AND.EX P1, PT, RZ, UR5, PT, P1 ;  /* 0x00000005ff007c0c */ /* 0x000fe2000bf25310 */
[----:B------:R-:W-:Y:S01]  /*8a70*/  IMAD.MOV.U32 R4, RZ, RZ, R2 ;  /* 0x000000ffff047224 */ /* 0x000fe200078e0002 */
[----:B0-----:R-:W-:-:S05]  /*8a80*/  I2FP.F32.U32 R5, R17 ;  /* 0x0000001100057245 */ /* 0x001fca0000201000 */
[----:B------:R-:W-:Y:S01]  /*8a90*/  FMUL R20, R5, UR6 ;  /* 0x0000000605147c20 */ /* 0x000fe20008400000 */
[----:B------:R-:W-:-:S05]  /*8aa0*/  IMAD.MOV.U32 R5, RZ, RZ, R3 ;  /* 0x000000ffff057224 */ /* 0x000fca00078e0003 */
[----:B--2---:R-:W-:Y:S05]  /*8ab0*/  @!P1 BRA `(.L_x_181) ;  /* 0x0000000000289947 */ /* 0x004fea0003800000 */
[----:B------:R-:W-:Y:S02]  /*8ac0*/  ULDC UR6, c[0x0][0x634] ;  /* 0x00018d0000067ab9 */ /* 0x000fe40000000800 */
[----:B------:R-:W-:-:S05]  /*8ad0*/  IADD3 R5, P1, R2, UR6, RZ ;  /* 0x0000000602057c10 */ /* 0x000fca000ff3e0ff */
[----:B------:R-:W-:-:S04]  /*8ae0*/  IMAD.X R19, RZ, RZ, R3, P1 ;  /* 0x000000ffff137224 */ /* 0x000fc800008e0603 */
[----:B------:R-:W-:-:S04]  /*8af0*/  IMAD.WIDE.U32 R10, R19, UR4, RZ ;  /* 0x00000004130a7c25 */ /* 0x000fc8000f8e00ff */
[----:B------:R-:W-:-:S04]  /*8b00*/  IMAD.WIDE.U32 R10, P1, R5, UR5, R10 ;  /* 0x00000005050a7c25 */ /* 0x000fc8000f82000a */
[----:B------:R-:W-:-:S04]  /*8b10*/  IMAD.WIDE.U32 R4, R5, UR4, RZ ;  /* 0x0000000405047c25 */ /* 0x000fc8000f8e00ff */
[----:B------:R-:W-:Y:S01]  /*8b20*/  IMAD.MOV.U32 R4, RZ, RZ, R11 ;  /* 0x000000ffff047224 */ /* 0x000fe200078e000b */
[----:B------:R-:W-:Y:S01]  /*8b30*/  IADD3 RZ, P4, R5, R10, RZ ;  /* 0x0000000a05ff7210 */ /* 0x000fe20007f9e0ff */
[----:B------:R-:W-:-:S04]  /*8b40*/  IMAD.X R5, RZ, RZ, RZ, P1 ;  /* 0x000000ffff057224 */ /* 0x000fc800008e06ff */
[----:B------:R-:W-:-:S08]  /*8b50*/  IMAD.WIDE.U32.X R4, R19, UR5, R4, P4 ;  /* 0x0000000513047c25 */ /* 0x000fd0000a0e0404 */
.L_x_181:
[--C-:B------:R-:W-:Y:S01]  /*8b60*/  SHF.R.U64 R16, R4, UR7, R5.reuse ;  /* 0x0000000704107c19 */ /* 0x100fe20008001205 */
[----:B------:R-:W0:Y:S01]  /*8b70*/  F2I.U32.TRUNC.NTZ R20, R20 ;  /* 0x0000001400147305 */ /* 0x000e22000020f000 */
[----:B------:R-:W-:Y:S01]  /*8b80*/  SHF.R.U32.HI R4, RZ, UR7, R5 ;  /* 0x00000007ff047c19 */ /* 0x000fe20008011605 */
[----:B------:R-:W-:Y:S01]  /*8b90*/  ULDC.64 UR4, c[0x0][0x620] ;  /* 0x0001880000047ab9 */ /* 0x000fe20000000a00 */
[----:B------:R-:W-:Y:S01]  /*8ba0*/  IADD3 R11, P1, RZ, -R16, RZ ;  /* 0x80000010ff0b7210 */ /* 0x000fe20007f3e0ff */
[----:B------:R-:W-:Y:S01]  /*8bb0*/  ULDC.64 UR6, c[0x0][0x640] ;  /* 0x0001900000067ab9 */ /* 0x000fe20000000a00 */
[----:B------:R-:W2:Y:S03]  /*8bc0*/  LDC R21, c[0x0][0x148] ;  /* 0x00005200ff157b82 */ /* 0x000ea60000000800 */
[----:B------:R-:W-:Y:S01]  /*8bd0*/  IMAD.X R4, RZ, RZ, ~R4, P1 ;  /* 0x000000ffff047224 */ /* 0x000fe200008e0e04 */
[----:B------:R-:W-:-:S03]  /*8be0*/  ISETP.NE.U32.AND P1, PT, RZ, UR6, PT ;  /* 0x00000006ff007c0c */ /* 0x000fc6000bf25070 */
[----:B------:R-:W-:Y:S01]  /*8bf0*/  IMAD R10, R4, UR4, RZ ;  /* 0x00000004040a7c24 */ /* 0x000fe2000f8e02ff */
[----:B------:R-:W-:Y:S01]  /*8c00*/  ISETP.NE.AND.EX P1, PT, RZ, UR7, PT, P1 ;  /* 0x00000007ff007c0c */ /* 0x000fe2000bf25310 */
[----:B------:R-:W-:Y:S01]  /*8c10*/  IMAD.WIDE.U32 R4, R11, UR4, R2 ;  /* 0x000000040b047c25 */ /* 0x000fe2000f8e0002 */
[----:B------:R-:W-:-:S03]  /*8c20*/  ULDC UR4, c[0x0][0x618] ;  /* 0x0001860000047ab9 */ /* 0x000fc60000000800 */
[----:B------:R-:W-:Y:S01]  /*8c30*/  IMAD R11, R11, UR5, R10 ;  /* 0x000000050b0b7c24 */ /* 0x000fe2000f8e020a */
[----:B------:R-:W-:Y:S01]  /*8c40*/  ULDC UR5, c[0x0][0x154] ;  /* 0x0000550000057ab9 */ /* 0x000fe20000000800 */
[----:B0-----:R-:W-:Y:S02]  /*8c50*/  IMAD.MOV R10, RZ, RZ, -R20 ;  /* 0x000000ffff0a7224 */ /* 0x001fe400078e0a14 */
[----:B------:R-:W-:Y:S02]  /*8c60*/  IMAD.IADD R5, R5, 0x1, R11 ;  /* 0x0000000105057824 */ /* 0x000fe400078e020b */
[----:B-1----:R-:W-:Y:S01]  /*8c70*/  IMAD R17, R18, R10, R17 ;  /* 0x0000000a12117224 */ /* 0x002fe200078e0211 */
[----:B------:R-:W-:Y:S02]  /*8c80*/  I2FP.F32.U32 R10, R6 ;  /* 0x00000006000a7245 */ /* 0x000fe40000201000 */
[--C-:B------:R-:W-:Y:S02]  /*8c90*/  SHF.R.U64 R18, R4, UR4, R5.reuse ;  /* 0x0000000404127c19 */ /* 0x100fe40008001205 */
[----:B------:R-:W-:Y:S01]  /*8ca0*/  SHF.R.U32.HI R5, RZ, UR4, R5 ;  /* 0x00000004ff057c19 */ /* 0x000fe20008011605 */
[----:B------:R-:W-:Y:S01]  /*8cb0*/  FMUL R10, R10, UR5 ;  /* 0x000000050a0a7c20 */ /* 0x000fe20008400000 */
[----:B------:R-:W-:-:S02]  /*8cc0*/  ULDC UR4, c[0x0][0x608] ;  /* 0x0001820000047ab9 */ /* 0x000fc40000000800 */
[--C-:B------:R-:W-:Y:S01]  /*8cd0*/  SHF.R.U64 R20, R18, UR4, R5.reuse ;  /* 0x0000000412147c19 */ /* 0x100fe20008001205 */
[----:B------:R0:W1:Y:S01]  /*8ce0*/  F2I.U32.TRUNC.NTZ R22, R10 ;  /* 0x0000000a00167305 */ /* 0x000062000020f000 */
[----:B------:R-:W-:Y:S01]  /*8cf0*/  SHF.R.U32.HI R5, RZ, UR4, R5 ;  /* 0x00000004ff057c19 */ /* 0x000fe20008011605 */
[----:B------:R-:W-:-:S03]  /*8d00*/  ULDC UR4, c[0x0][0x658] ;  /* 0x0001960000047ab9 */ /* 0x000fc60000000800 */
[--C-:B------:R-:W-:Y:S02]  /*8d10*/  SHF.R.U64 R19, R20, UR4, R5.reuse ;  /* 0x0000000414137c19 */ /* 0x100fe40008001205 */
[----:B------:R-:W-:-:S03]  /*8d20*/  SHF.R.U32.HI R23, RZ, UR4, R5 ;  /* 0x00000004ff177c19 */ /* 0x000fc60008011605 */
[----:B------:R-:W-:Y:S02]  /*8d30*/  IMAD.MOV.U32 R4, RZ, RZ, R19 ;  /* 0x000000ffff047224 */ /* 0x000fe400078e0013 */
[----:B------:R-:W-:Y:S01]  /*8d40*/  IMAD.MOV.U32 R5, RZ, RZ, R23 ;  /* 0x000000ffff057224 */ /* 0x000fe200078e0017 */
[----:B0-----:R-:W-:Y:S06]  /*8d50*/  @!P1 BRA `(.L_x_182) ;  /* 0x0000000000289947 */ /* 0x001fec0003800000 */
        /* <DEDUP_REMOVED lines=10> */
.L_x_182:
[----:B------:R-:W-:Y:S01]  /*8e00*/  ULDC UR4, c[0x0][0x648] ;  /* 0x0001920000047ab9 */ /* 0x000fe20000000800 */
[----:B-1----:R-:W-:Y:S01]  /*8e10*/  IMAD.MOV R22, RZ, RZ, -R22 ;  /* 0x000000ffff167224 */ /* 0x002fe200078e0a16 */
[----:B------:R-:W-:Y:S01]  /*8e20*/  SHF.R.U64 R5, R4, UR4, R5 ;  /* 0x0000000404057c19 */ /* 0x000fe20008001205 */
[----:B------:R-:W-:Y:S01]  /*8e30*/  ULDC UR4, c[0x0][0x638] ;  /* 0x00018e0000047ab9 */ /* 0x000fe20000000800 */
[----:B------:R-:W-:Y:S01]  /*8e40*/  LOP3.LUT R4, R20, UR17, RZ, 0xc0, !PT ;  /* 0x0000001114047c12 */ /* 0x000fe2000f8ec0ff */
[----:B--2---:R-:W-:Y:S01]  /*8e50*/  @P2 IMAD R17, R21, R22, R6 ;  /* 0x0000001615112224 */ /* 0x004fe200078e0206 */
[----:B------:R-:W-:Y:S01]  /*8e60*/  LOP3.LUT R18, R18, UR16, RZ, 0xc0, !PT ;  /* 0x0000001012127c12 */ /* 0x000fe2000f8ec0ff */
[----:B------:R-:W-:Y:S01]  /*8e70*/  IMAD.MOV R6, RZ, RZ, -R5 ;  /* 0x000000ffff067224 */ /* 0x000fe200078e0a05 */
[----:B------:R-:W-:Y:S01]  /*8e80*/  ULDC UR5, c[0x0][0x610] ;  /* 0x0001840000057ab9 */ /* 0x000fe20000000800 */
[----:B------:R-:W-:Y:S02]  /*8e90*/  IMAD R4, R5, UR18, R4 ;  /* 0x0000001205047c24 */ /* 0x000fe4000f8e0204 */
[----:B------:R-:W-:Y:S01]  /*8ea0*/  IMAD R19, R6, UR4, R19 ;  /* 0x0000000406137c24 */ /* 0x000fe2000f8e0213 */
[----:B------:R-:W-:Y:S01]  /*8eb0*/  ULDC UR4, c[0x0][0x600] ;  /* 0x0001800000047ab9 */ /* 0x000fe20000000800 */
[----:B------:R-:W-:-:S02]  /*8ec0*/  IMAD R17, R4, UR5, R17 ;  /* 0x0000000504117c24 */ /* 0x000fc4000f8e0211 */
[----:B------:R-:W-:Y:S02]  /*8ed0*/  IMAD R6, R19, UR4, R18 ;  /* 0x0000000413067c24 */ /* 0x000fe4000f8e0212 */
[----:B------:R-:W-:Y:S02]  /*8ee0*/  IMAD.MOV.U32 R10, RZ, RZ, 0x1 ;  /* 0x00000001ff0a7424 */ /* 0x000fe400078e00ff */
[----:B------:R-:W-:Y:S01]  /*8ef0*/  IMAD.MOV.U32 R4, RZ, RZ, R16 ;  /* 0x000000ffff047224 */ /* 0x000fe200078e0010 */
[----:B------:R-:W-:Y:S02]  /*8f00*/  SEL R5, R6, R17, !P2 ;  /* 0x0000001106057207 */ /* 0x000fe40005000000 */
[----:B------:R-:W-:-:S07]  /*8f10*/  SEL R6, R17, R6, !P2 ;  /* 0x0000000611067207 */ /* 0x000fce0005000000 */
.L_x_180:
[----:B------:R-:W-:Y:S05]  /*8f20*/  BSYNC B1 ;  /* 0x0000000000017941 */ /* 0x000fea0003800000 */
.L_x_179:
[----:B------:R-:W-:-:S13]  /*8f30*/  LOP3.LUT P1, RZ, R10, 0xff, RZ, 0xc0, !PT ;  /* 0x000000ff0aff7812 */ /* 0x000fda000782c0ff */
[----:B------:R-:W-:Y:S05]  /*8f40*/  @P1 BRA `(.L_x_183) ;  /* 0xfffffff4003c1947 */ /* 0x000fea000383ffff */
[----:B------:R-:W-:Y:S05]  /*8f50*/  BSYNC B0 ;  /* 0x0000000000007941 */ /* 0x000fea0003800000 */
.L_x_171:
[----:B------:R-:W-:-:S03]  /*8f60*/  UMOV UR4, 0xffffffff ;  /* 0xffffffff00047882 */ /* 0x000fc60000000000 */
[----:B------:R-:W-:Y:S05]  /*8f70*/  BRA.DIV UR4, `(.L_x_184) ;  /* 0x0000001604f07947 */ /* 0x000fea000b800000 */
[----:B------:R-:W-:-:S13]  /*8f80*/  ELECT P0, URZ, PT ;  /* 0x00000000003f782f */ /* 0x000fda0003800000 */
.L_x_233:
[----:B------:R-:W-:Y:S04]  /*8f90*/  BSSY B0, `(.L_x_185) ;  /* 0x0000154000007945 */ /* 0x000fe80003800000 */
[----:B------:R-:W-:Y:S05]  /*8fa0*/  @!P0 BRA `(.L_x_186) ;  /* 0x0000001400488947 */ /* 0x000fea0003800000 */
[----:B------:R-:W-:-:S04]  /*8fb0*/  LOP3.LUT R7, R7, 0x2, RZ, 0xfc, !PT ;  /* 0x0000000207077812 */ /* 0x000fc800078efcff */
[----:B------:R-:W-:-:S13]  /*8fc0*/  ISETP.NE.AND P0, PT, R7, 0x3, PT ;  /* 0x000000030700780c */ /* 0x000fda0003f05270 */
[----:B------:R-:W-:Y:S05]  /*8fd0*/  @!P0 BRA `(.L_x_187) ;  /* 0x0000000000048947 */ /* 0x000fea0003800000 */
[----:B------:R-:W-:Y:S01]  /*8fe0*/  BPT.TRAP 0x1 ;  /* 0x000000040000795c */ /* 0x000fe20000300000 */
.L_x_187:
[----:B------:R-:W0:Y:S01]  /*8ff0*/  S2R R3, SR_CgaCtaId ;  /* 0x0000000000037919 */ /* 0x000e220000008800 */
[----:B------:R-:W-:Y:S02]  /*9000*/  MOV R0, 0x400 ;  /* 0x0000040000007802 */ /* 0x000fe40000000f00 */
[----:B------:R-:W-:Y:S02]  /*9010*/  SHF.L.U32 R2, R12, 0x1f, RZ ;  /* 0x0000001f0c027819 */ /* 0x000fe400000006ff */
[----:B0-----:R-:W-:-:S05]  /*9020*/  LEA R0, R3, R0, 0x18 ;  /* 0x0000000003007211 */ /* 0x001fca00078ec0ff */
[----:B------:R-:W-:-:S04]  /*9030*/  VIADD R0, R0, 0x128 ;  /* 0x0000012800007836 */ /* 0x000fc80000000000 */
[C---:B------:R-:W-:Y:S02]  /*9040*/  IMAD R5, R15.reuse, 0x8, R0 ;  /* 0x000000080f057824 */ /* 0x040fe400078e0200 */
[----:B------:R-:W-:Y:S02]  /*9050*/  VIADD R15, R15, 0x1 ;  /* 0x000000010f0f7836 */ /* 0x000fe40000000000 */
[----:B------:R-:W0:Y:S03]  /*9060*/  SYNCS.PHASECHK.TRANS64.TRYWAIT P0, [R5+URZ], R2 ;  /* 0x00000002050075a7 */ /* 0x000e26000800017f */
[----:B------:R-:W-:-:S04]  /*9070*/  ISETP.NE.AND P1, PT, R15, 0x25, PT ;  /* 0x000000250f00780c */ /* 0x000fc80003f25270 */
[----:B------:R-:W-:Y:S02]  /*9080*/  SEL R3, RZ, 0x1, P1 ;  /* 0x00000001ff037807 */ /* 0x000fe40000800000 */
[----:B------:R-:W-:Y:S02]  /*9090*/  SEL R15, R15, RZ, P1 ;  /* 0x000000ff0f0f7207 */ /* 0x000fe40000800000 */
[----:B------:R-:W-:-:S03]  /*90a0*/  LOP3.LUT R12, R12, R3, RZ, 0x3c, !PT ;  /* 0x000000030c0c7212 */ /* 0x000fc600078e3cff */
[----:B------:R-:W-:Y:S01]  /*90b0*/  IMAD R7, R15, 0x8, R0 ;  /* 0x000000080f077824 */ /* 0x000fe200078e0200 */
[----:B------:R-:W-:Y:S01]  /*90c0*/  SHF.L.U32 R4, R12, 0x1f, RZ ;  /* 0x0000001f0c047819 */ /* 0x000fe200000006ff */
[----:B0-----:R-:W-:Y:S06]  /*90d0*/  @!P0 BRA `(.L_x_188) ;  /* 0x0000001400bc8947 */ /* 0x001fec0003800000 */
.L_x_234:
[----:B------:R-:W1:Y:S01]  /*90e0*/  SYNCS.PHASECHK.TRANS64.TRYWAIT P0, [R7+URZ], R4 ;  /* 0x00000004070075a7 */ /* 0x000e62000800017f */
[----:B0-----:R-:W-:-:S05]  /*90f0*/  VIADD R2, R15, 0x1 ;  /* 0x000000010f027836 */ /* 0x001fca0000000000 */
[----:B------:R-:W-:-:S04]  /*9100*/  ISETP.NE.AND P1, PT, R2, 0x25, PT ;  /* 0x000000250200780c */ /* 0x000fc80003f25270 */
[----:B------:R-:W-:Y:S02]  /*9110*/  SEL R3, RZ, 0x1, P1 ;  /* 0x00000001ff037807 */ /* 0x000fe40000800000 */
[----:B------:R-:W-:Y:S02]  /*9120*/  SEL R9, R2, RZ, P1 ;  /* 0x000000ff02097207 */ /* 0x000fe40000800000 */
[----:B------:R-:W-:-:S03]  /*9130*/  LOP3.LUT R12, R12, R3, RZ, 0x3c, !PT ;  /* 0x000000030c0c7212 */ /* 0x000fc600078e3cff */
[----:B------:R-:W-:Y:S01]  /*9140*/  IMAD R6, R9, 0x8, R0 ;  /* 0x0000000809067824 */ /* 0x000fe200078e0200 */
[----:B------:R-:W-:Y:S01]  /*9150*/  SHF.L.U32 R5, R12, 0x1f, RZ ;  /* 0x0000001f0c057819 */ /* 0x000fe200000006ff */
[----:B-1----:R-:W-:Y:S06]  /*9160*/  @!P0 BRA `(.L_x_189) ;  /* 0x0000001400ac8947 */ /* 0x002fec0003800000 */
.L_x_235:
[----:B------:R-:W1:Y:S01]  /*9170*/  SYNCS.PHASECHK.TRANS64.TRYWAIT P0, [R6+URZ], R5 ;  /* 0x00000005060075a7 */ /* 0x000e62000800017f */
[----:B------:R-:W-:-:S05]  /*9180*/  VIADD R2, R9, 0x1 ;  /* 0x0000000109027836 */ /* 0x000fca0000000000 */
[----:B------:R-:W-:-:S04]  /*9190*/  ISETP.NE.AND P1, PT, R2, 0x25, PT ;  /* 0x000000250200780c */ /* 0x000fc80003f25270 */
[----:B------:R-:W-:Y:S02]  /*91a0*/  SEL R3, RZ, 0x1, P1 ;  /* 0x00000001ff037807 */ /* 0x000fe40000800000 */
[----:B0-----:R-:W-:Y:S02]  /*91b0*/  SEL R7, R2, RZ, P1 ;  /* 0x000000ff02077207 */ /* 0x001fe40000800000 */
[----:B------:R-:W-:-:S03]  /*91c0*/  LOP3.LUT R12, R12, R3, RZ, 0x3c, !PT ;  /* 0x000000030c0c7212 */ /* 0x000fc600078e3cff */
[----:B------:R-:W-:Y:S01]  /*91d0*/  IMAD R9, R7, 0x8, R0 ;  /* 0x0000000807097824 */ /* 0x000fe200078e0200 */
[----:B------:R-:W-:Y:S01]  /*91e0*/  SHF.L.U32 R4, R12, 0x1f, RZ ;  /* 0x0000001f0c047819 */ /* 0x000fe200000006ff */
[----:B-1----:R-:W-:Y:S06]  /*91f0*/  @!P0 BRA `(.L_x_190) ;  /* 0x00000014009c8947 */ /* 0x002fec0003800000 */
.L_x_236:
[----:B------:R-:W1:Y:S01]  /*9200*/  SYNCS.PHASECHK.TRANS64.TRYWAIT P0, [R9+URZ], R4 ;  /* 0x00000004090075a7 */ /* 0x000e62000800017f */
[----:B------:R-:W-:-:S05]  /*9210*/  VIADD R2, R7, 0x1 ;  /* 0x0000000107027836 */ /* 0x000fca0000000000 */
[----:B------:R-:W-:-:S04]  /*9220*/  ISETP.NE.AND P1, PT, R2, 0x25, PT ;  /* 0x000000250200780c */ /* 0x000fc80003f25270 */
[----:B------:R-:W-:Y:S02]  /*9230*/  SEL R3, RZ, 0x1, P1 ;  /* 0x00000001ff037807 */ /* 0x000fe40000800000 */
[----:B------:R-:W-:Y:S02]  /*9240*/  SEL R7, R2, RZ, P1 ;  /* 0x000000ff02077207 */ /* 0x000fe40000800000 */
[----:B------:R-:W-:-:S03]  /*9250*/  LOP3.LUT R12, R12, R3, RZ, 0x3c, !PT ;  /* 0x000000030c0c7212 */ /* 0x000fc600078e3cff */
[----:B0-----:R-:W-:Y:S01]  /*9260*/  IMAD R6, R7, 0x8, R0 ;  /* 0x0000000807067824 */ /* 0x001fe200078e0200 */
[----:B------:R-:W-:Y:S01]  /*9270*/  SHF.L.U32 R5, R12, 0x1f, RZ ;  /* 0x0000001f0c057819 */ /* 0x000fe200000006ff */
[----:B-1----:R-:W-:Y:S06]  /*9280*/  @!P0 BRA `(.L_x_191) ;  /* 0x00000014008c8947 */ /* 0x002fec0003800000 */
.L_x_237:
        /* <DEDUP_REMOVED lines=9> */
.L_x_238:
        /* <DEDUP_REMOVED lines=9> */
.L_x_239:
        /* <DEDUP_REMOVED lines=9> */
.L_x_240:
        /* <DEDUP_REMOVED lines=9> */
.L_x_241:
        /* <DEDUP_REMOVED lines=9> */
.L_x_242:
        /* <DEDUP_REMOVED lines=9> */
.L_x_243:
        /* <DEDUP_REMOVED lines=9> */
.L_x_244:
        /* <DEDUP_REMOVED lines=9> */
.L_x_245:
        /* <DEDUP_REMOVED lines=9> */
.L_x_246:
        /* <DEDUP_REMOVED lines=9> */
.L_x_247:
        /* <DEDUP_REMOVED lines=9> */
.L_x_248:
        /* <DEDUP_REMOVED lines=9> */
.L_x_249:
        /* <DEDUP_REMOVED lines=9> */
.L_x_250:
        /* <DEDUP_REMOVED lines=9> */
.L_x_251:
        /* <DEDUP_REMOVED lines=9> */
.L_x_252:
        /* <DEDUP_REMOVED lines=9> */
.L_x_253:
        /* <DEDUP_REMOVED lines=9> */
.L_x_254:
        /* <DEDUP_REMOVED lines=9> */
.L_x_255:
        /* <DEDUP_REMOVED lines=9> */
.L_x_256:
        /* <DEDUP_REMOVED lines=9> */
.L_x_257:
        /* <DEDUP_REMOVED lines=9> */
.L_x_258:
        /* <DEDUP_REMOVED lines=9> */
.L_x_259:
        /* <DEDUP_REMOVED lines=9> */
.L_x_260:
        /* <DEDUP_REMOVED lines=9> */
.L_x_261:
        /* <DEDUP_REMOVED lines=9> */
.L_x_262:
        /* <DEDUP_REMOVED lines=9> */
.L_x_263:
        /* <DEDUP_REMOVED lines=9> */
.L_x_264:
        /* <DEDUP_REMOVED lines=9> */
.L_x_265:
        /* <DEDUP_REMOVED lines=9> */
.L_x_266:
[----:B------:R-:W1:Y:S01]  /*a2e0*/  SYNCS.PHASECHK.TRANS64.TRYWAIT P0, [R9+URZ], R4 ;  /* 0x00000004090075a7 */ /* 0x000e62000800017f */
[----:B------:R-:W-:-:S05]  /*a2f0*/  VIADD R2, R7, 0x1 ;  /* 0x0000000107027836 */ /* 0x000fca0000000000 */
[----:B------:R-:W-:-:S04]  /*a300*/  ISETP.NE.AND P1, PT, R2, 0x25, PT ;  /* 0x000000250200780c */ /* 0x000fc80003f25270 */
[----:B------:R-:W-:Y:S02]  /*a310*/  SEL R3, RZ, 0x1, P1 ;  /* 0x00000001ff037807 */ /* 0x000fe40000800000 */
[----:B------:R-:W-:Y:S02]  /*a320*/  SEL R7, R2, RZ, P1 ;  /* 0x000000ff02077207 */ /* 0x000fe40000800000 */
[----:B------:R-:W-:-:S03]  /*a330*/  LOP3.LUT R12, R12, R3, RZ, 0x3c, !PT ;  /* 0x000000030c0c7212 */ /* 0x000fc600078e3cff */
[----:B------:R-:W-:Y:S01]  /*a340*/  IMAD R8, R7, 0x8, R0 ;  /* 0x0000000807087824 */ /* 0x000fe200078e0200 */
[----:B0-----:R-:W-:Y:S01]  /*a350*/  SHF.L.U32 R5, R12, 0x1f, RZ ;  /* 0x0000001f0c057819 */ /* 0x001fe200000006ff */
[----:B-1----:R-:W-:Y:S06]  /*a360*/  @!P0 BRA `(.L_x_221) ;  /* 0x0000000c00ac8947 */ /* 0x002fec0003800000 */
.L_x_267:
[----:B------:R-:W1:Y:S01]  /*a370*/  SYNCS.PHASECHK.TRANS64.TRYWAIT P0, [R8+URZ], R5 ;  /* 0x00000005080075a7 */ /* 0x000e62000800017f */
[----:B------:R-:W-:-:S05]  /*a380*/  VIADD R2, R7, 0x1 ;  /* 0x0000000107027836 */ /* 0x000fca0000000000 */
[----:B------:R-:W-:-:S04]  /*a390*/  ISETP.NE.AND P1, PT, R2, 0x25, PT ;  /* 0x000000250200780c */ /* 0x000fc80003f25270 */
[----:B------:R-:W-:Y:S02]  /*a3a0*/  SEL R3, RZ, 0x1, P1 ;  /* 0x00000001ff037807 */ /* 0x000fe40000800000 */
[----:B------:R-:W-:Y:S02]  /*a3b0*/  SEL R7, R2, RZ, P1 ;  /* 0x000000ff02077207 */ /* 0x000fe40000800000 */
[----:B0-----:R-:W-:-:S03]  /*a3c0*/  LOP3.LUT R9, R12, R3, RZ, 0x3c, !PT ;  /* 0x000000030c097212 */ /* 0x001fc600078e3cff */
[----:B------:R-:W-:Y:S01]  /*a3d0*/  IMAD R11, R7, 0x8, R0 ;  /* 0x00000008070b7824 */ /* 0x000fe200078e0200 */
[----:B------:R-:W-:Y:S01]  /*a3e0*/  SHF.L.U32 R6, R9, 0x1f, RZ ;  /* 0x0000001f09067819 */ /* 0x000fe200000006ff */
[----:B-1----:R-:W-:Y:S06]  /*a3f0*/  @!P0 BRA `(.L_x_222) ;  /* 0x0000000c009c8947 */ /* 0x002fec0003800000 */
.L_x_268:
[----:B------:R-:W1:Y:S01]  /*a400*/  SYNCS.PHASECHK.TRANS64.TRYWAIT P0, [R11+URZ], R6 ;  /* 0x000000060b0075a7 */ /* 0x000e62000800017f */
[----:B------:R-:W-:-:S05]  /*a410*/  VIADD R2, R7, 0x1 ;  /* 0x0000000107027836 */ /* 0x000fca0000000000 */
[----:B------:R-:W-:-:S04]  /*a420*/  ISETP.NE.AND P1, PT, R2, 0x25, PT ;  /* 0x000000250200780c */ /* 0x000fc80003f25270 */
[----:B------:R-:W-:Y:S02]  /*a430*/  SEL R4, RZ, 0x1, P1 ;  /* 0x00000001ff047807 */ /* 0x000fe40000800000 */
[----:B------:R-:W-:Y:S02]  /*a440*/  SEL R3, R2, RZ, P1 ;  /* 0x000000ff02037207 */ /* 0x000fe40000800000 */
[----:B------:R-:W-:Y:S01]  /*a450*/  LOP3.LUT R4, R9, R4, RZ, 0x3c, !PT ;  /* 0x0000000409047212 */ /* 0x000fe200078e3cff */
[----:B-1----:R-:W-:Y:S06]  /*a460*/  @!P0 BRA `(.L_x_223) ;  /* 0x0000000c00948947 */ /* 0x002fec0003800000 */
.L_x_269:
[----:B------:R-:W-:Y:S01]  /*a470*/  IMAD R3, R3, 0x8, R0 ;  /* 0x0000000803037824 */ /* 0x000fe200078e0200 */
[----:B------:R-:W-:-:S07]  /*a480*/  SHF.L.U32 R0, R4, 0x1f, RZ ;  /* 0x0000001f04007819 */ /* 0x000fce00000006ff */
.L_x_224:
[----:B--2---:R2:W3:Y:S02]  /*a490*/  SYNCS.PHASECHK.TRANS64.TRYWAIT P0, [R3+URZ], R0 ;  /* 0x00000000030075a7 */ /* 0x0044e4000800017f */
[----:B---3--:R-:W-:Y:S05]  /*a4a0*/  @!P0 NANOSLEEP.SYNCS 0x989680 ;  /* 0x009896800000895d */ /* 0x008fea0003900000 */
[----:B------:R-:W3:Y:S02]  /*a4b0*/  @!P0 SYNCS.PHASECHK.TRANS64 P0, [R3+URZ], R0 ;  /* 0x00000000030085a7 */ /* 0x000ee4000800007f */
[----:B---3--:R-:W-:Y:S05]  /*a4c0*/  @!P0 BRA `(.L_x_224) ;  /* 0xfffffffc00f08947 */ /* 0x008fea000383ffff */
.L_x_186:
[----:B------:R-:W-:Y:S05]  /*a4d0*/  BSYNC B0 ;  /* 0x0000000000007941 */ /* 0x000fea0003800000 */
.L_x_185:
[----:B------:R-:W-:Y:S05]  /*a4e0*/  EXIT ;  /* 0x000000000000794d */ /* 0x000fea0003800000 */
.L_x_16:
[----:B0-----:R-:W-:-:S04]  /*a4f0*/  IMAD.U32 R17, RZ, RZ, UR15 ;  /* 0x0000000fff117e24 */ /* 0x001fc8000f8e00ff */
[----:B------:R0:W1:Y:S03]  /*a500*/  SYNCS.PHASECHK.TRANS64.TRYWAIT P0, [R17+URZ+-0x8], R16 ;  /* 0xfffff810110075a7 */ /* 0x000066000800017f */
[----:B-1----:R-:W-:Y:S05]  /*a510*/  @!P0 NANOSLEEP.SYNCS 0x989680 ;  /* 0x009896800000895d */ /* 0x002fea0003900000 */
[----:B------:R-:W1:Y:S02]  /*a520*/  @!P0 SYNCS.PHASECHK.TRANS64 P0, [R17+URZ+-0x8], R16 ;  /* 0xfffff810110085a7 */ /* 0x000e64000800007f */
[----:B-1----:R-:W-:Y:S05]  /*a530*/  @!P0 BRA `(.L_x_16) ;  /* 0xfffffffc00ec8947 */ /* 0x002fea000383ffff */
[----:B------:R-:W-:Y:S05]  /*a540*/  BRA `(.L_x_225) ;  /* 0xffffff7000dc7947 */ /* 0x000fea000383ffff */
.L_x_21:
[----:B-1----:R-:W-:-:S04]  /*a550*/  IMAD.U32 R17, RZ, RZ, UR6 ;  /* 0x00000006ff117e24 */ /* 0x002fc8000f8e00ff */
[----:B------:R1:W2:Y:S03]  /*a560*/  SYNCS.PHASECHK.TRANS64.TRYWAIT P0, [R17+URZ], R16 ;  /* 0x00000010110075a7 */ /* 0x0002a6000800017f */
[----:B--2---:R-:W-:Y:S05]  /*a570*/  @!P0 NANOSLEEP.SYNCS 0x989680 ;  /* 0x009896800000895d */ /* 0x004fea0003900000 */
[----:B------:R-:W2:Y:S02]  /*a580*/  @!P0 SYNCS.PHASECHK.TRANS64 P0, [R17+URZ], R16 ;  /* 0x00000010110085a7 */ /* 0x000ea4000800007f */
[----:B--2---:R-:W-:Y:S05]  /*a590*/  @!P0 BRA `(.L_x_21) ;  /* 0xfffffffc00ec8947 */ /* 0x004fea000383ffff */
[----:B------:R-:W-:Y:S05]  /*a5a0*/  BRA `(.L_x_20) ;  /* 0xffffff7800087947 */ /* 0x000fea000383ffff */
.L_x_27:
[----:B-1----:R-:W-:-:S04]  /*a5b0*/  IMAD.U32 R18, RZ, RZ, UR9 ;  /* 0x00000009ff127e24 */ /* 0x002fc8000f8e00ff */
[----:B------:R1:W2:Y:S03]  /*a5c0*/  SYNCS.PHASECHK.TRANS64.TRYWAIT P0, [R18+URZ], R17 ;  /* 0x00000011120075a7 */ /* 0x0002a6000800017f */
[----:B--2---:R-:W-:Y:S05]  /*a5d0*/  @!P0 NANOSLEEP.SYNCS 0x989680 ;  /* 0x009896800000895d */ /* 0x004fea0003900000 */
[----:B------:R-:W2:Y:S02]  /*a5e0*/  @!P0 SYNCS.PHASECHK.TRANS64 P0, [R18+URZ], R17 ;  /* 0x00000011120085a7 */ /* 0x000ea4000800007f */
[----:B--2---:R-:W-:Y:S05]  /*a5f0*/  @!P0 BRA `(.L_x_27) ;  /* 0xfffffffc00ec8947 */ /* 0x004fea000383ffff */
[----:B------:R-:W-:Y:S05]  /*a600*/  BRA `(.L_x_26) ;  /* 0xffffff80002c7947 */ /* 0x000fea000383ffff */
.L_x_35:
[----:B0-----:R-:W-:-:S04]  /*a610*/  IMAD.U32 R17, RZ, RZ, UR15 ;  /* 0x0000000fff117e24 */ /* 0x001fc8000f8e00ff */
[----:B------:R0:W1:Y:S03]  /*a620*/  SYNCS.PHASECHK.TRANS64.TRYWAIT P0, [R17+URZ+0x8], R16 ;  /* 0x00000810110075a7 */ /* 0x000066000800017f */
[----:B-1----:R-:W-:Y:S05]  /*a630*/  @!P0 NANOSLEEP.SYNCS 0x989680 ;  /* 0x009896800000895d */ /* 0x002fea0003900000 */
[----:B------:R-:W1:Y:S02]  /*a640*/  @!P0 SYNCS.PHASECHK.TRANS64 P0, [R17+URZ+0x8], R16 ;  /* 0x00000810110085a7 */ /* 0x000e64000800007f */
[----:B-1----:R-:W-:Y:S05]  /*a650*/  @!P0 BRA `(.L_x_35) ;  /* 0xfffffffc00ec8947 */ /* 0x002fea000383ffff */
[----:B------:R-:W-:Y:S05]  /*a660*/  BRA `(.L_x_226) ;  /* 0xffffff8c00807947 */ /* 0x000fea000383ffff */
.L_x_172:
[----:B------:R-:W-:Y:S01]  /*a670*/  BSSY B1, `(.L_x_227) ;  /* 0x0000006000017945 */ /* 0x000fe20003800000 */
[----:B------:R-:W-:-:S07]  /*a680*/  IMAD.MOV.U32 R10, RZ, RZ, -0x1 ;  /* 0xffffffffff0a7424 */ /* 0x000fce00078e00ff */
[----:B------:R-:W-:Y:S05]  /*a690*/  WARPSYNC.COLLECTIVE R10, `(.L_x_228) ;  /* 0x000000000a0c7348 */ /* 0x000fea0003c00000 */
[----:B------:R-:W-:Y:S02]  /*a6a0*/  ELECT P1, UR62, PT ;  /* 0x00000000003e782f */ /* 0x000fe40003820000 */
[----:B------:R-:W-:Y:S01]  /*a6b0*/  MOV R10, UR62 ;  /* 0x0000003e000a7c02 */ /* 0x000fe20008000f00 */
[----:B------:R-:W-:Y:S10]  /*a6c0*/  ENDCOLLECTIVE ;  /* 0x000000000000791b */ /* 0x000ff40003800000 */
.L_x_228:
[----:B------:R-:W-:Y:S05]  /*a6d0*/  BSYNC B1 ;  /* 0x0000000000017941 */ /* 0x000fea0003800000 */
.L_x_227:
[----:B------:R-:W-:Y:S05]  /*a6e0*/  BRA `(.L_x_229) ;  /* 0xffffffdc00607947 */ /* 0x000fea000383ffff */
.L_x_175:
[----:B-1----:R1:W2:Y:S02]  /*a6f0*/  SYNCS.PHASECHK.TRANS64.TRYWAIT P1, [R19+URZ+0x128], R10 ;  /* 0x0001280a130075a7 */ /* 0x0022a4000802017f */
[----:B--2---:R-:W-:Y:S05]  /*a700*/  @!P1 NANOSLEEP.SYNCS 0x989680 ;  /* 0x009896800000995d */ /* 0x004fea0003900000 */
[----:B------:R-:W2:Y:S02]  /*a710*/  @!P1 SYNCS.PHASECHK.TRANS64 P1, [R19+URZ+0x128], R10 ;  /* 0x0001280a130095a7 */ /* 0x000ea4000802007f */
[----:B--2---:R-:W-:Y:S05]  /*a720*/  @!P1 BRA `(.L_x_175) ;  /* 0xfffffffc00f09947 */ /* 0x004fea000383ffff */
[----:B------:R-:W-:Y:S05]  /*a730*/  BRA `(.L_x_230) ;  /* 0xffffffdc00947947 */ /* 0x000fea000383ffff */
.L_x_184:
[----:B------:R-:W-:Y:S01]  /*a740*/  BSSY B0, `(.L_x_231) ;  /* 0x0000006000007945 */ /* 0x000fe20003800000 */
[----:B------:R-:W-:-:S07]  /*a750*/  IMAD.MOV.U32 R10, RZ, RZ, -0x1 ;  /* 0xffffffffff0a7424 */ /* 0x000fce00078e00ff */
[----:B------:R-:W-:Y:S05]  /*a760*/  WARPSYNC.COLLECTIVE R10, `(.L_x_232) ;  /* 0x000000000a0c7348 */ /* 0x000fea0003c00000 */
[----:B------:R-:W-:Y:S02]  /*a770*/  ELECT P1, UR62, PT ;  /* 0x00000000003e782f */ /* 0x000fe40003820000 */
[----:B------:R-:W-:Y:S01]  /*a780*/  MOV R10, UR62 ;  /* 0x0000003e000a7c02 */ /* 0x000fe20008000f00 */
[----:B------:R-:W-:Y:S10]  /*a790*/  ENDCOLLECTIVE ;  /* 0x000000000000791b */ /* 0x000ff40003800000 */
.L_x_232:
[----:B------:R-:W-:Y:S05]  /*a7a0*/  BSYNC B0 ;  /* 0x0000000000007941 */ /* 0x000fea0003800000 */
.L_x_231:
[----:B------:R-:W-:Y:S01]  /*a7b0*/  PLOP3.LUT P0, PT, P1, PT, PT, 0x80, 0x0 ;  /* 0x000000000000781c */ /* 0x000fe20000f0f070 */
[----:B------:R-:W-:-:S12]  /*a7c0*/  BRA `(.L_x_233) ;  /* 0xffffffe400f07947 */ /* 0x000fd8000383ffff */
.L_x_188:
[----:B0-----:R0:W1:Y:S02]  /*a7d0*/  SYNCS.PHASECHK.TRANS64.TRYWAIT P0, [R5+URZ], R2 ;  /* 0x00000002050075a7 */ /* 0x001064000800017f */
[----:B-1----:R-:W-:Y:S05]  /*a7e0*/  @!P0 NANOSLEEP.SYNCS 0x989680 ;  /* 0x009896800000895d */ /* 0x002fea0003900000 */
[----:B------:R-:W1:Y:S02]  /*a7f0*/  @!P0 SYNCS.PHASECHK.TRANS64 P0, [R5+URZ], R2 ;  /* 0x00000002050085a7 */ /* 0x000e64000800007f */
[----:B-1----:R-:W-:Y:S05]  /*a800*/  @!P0 BRA `(.L_x_188) ;  /* 0xfffffffc00f08947 */ /* 0x002fea000383ffff */
[----:B------:R-:W-:Y:S05]  /*a810*/  BRA `(.L_x_234) ;  /* 0xffffffe800307947 */ /* 0x000fea000383ffff */
.L_x_189:
[----:B0-----:R0:W1:Y:S02]  /*a820*/  SYNCS.PHASECHK.TRANS64.TRYWAIT P0, [R7+URZ], R4 ;  /* 0x00000004070075a7 */ /* 0x001064000800017f */
[----:B-1----:R-:W-:Y:S05]  /*a830*/  @!P0 NANOSLEEP.SYNCS 0x989680 ;  /* 0x009896800000895d */ /* 0x002fea0003900000 */
[----:B------:R-:W1:Y:S02]  /*a840*/  @!P0 SYNCS.PHASECHK.TRANS64 P0, [R7+URZ], R4 ;  /* 0x00000004070085a7 */ /* 0x000e64000800007f */
[----:B-1----:R-:W-:Y:S05]  /*a850*/  @!P0 BRA `(.L_x_189) ;  /* 0xfffffffc00f08947 */ /* 0x002fea000383ffff */
[----:B------:R-:W-:Y:S05]  /*a860*/  BRA `(.L_x_235) ;  /* 0xffffffe800407947 */ /* 0x000fea000383ffff */
.L_x_190:
[----:B0-----:R0:W1:Y:S02]  /*a870*/  SYNCS.PHASECHK.TRANS64.TRYWAIT P0, [R6+URZ], R5 ;  /* 0x00000005060075a7 */ /* 0x001064000800017f */
[----:B-1----:R-:W-:Y:S05]  /*a880*/  @!P0 NANOSLEEP.SYNCS 0x989680 ;  /* 0x009896800000895d */ /* 0x002fea0003900000 */
[----:B------:R-:W1:Y:S02]  /*a890*/  @!P0 SYNCS.PHASECHK.TRANS64 P0, [R6+URZ], R5 ;  /* 0x00000005060085a7 */ /* 0x000e64000800007f */
[----:B-1----:R-:W-:Y:S05]  /*a8a0*/  @!P0 BRA `(.L_x_190) ;  /* 0xfffffffc00f08947 */ /* 0x002fea000383ffff */
[----:B------:R-:W-:Y:S05]  /*a8b0*/  BRA `(.L_x_236) ;  /* 0xffffffe800507947 */ /* 0x000fea000383ffff */
.L_x_191:
[----:B0-----:R0:W1:Y:S02]  /*a8c0*/  SYNCS.PHASECHK.TRANS64.TRYWAIT P0, [R9+URZ], R4 ;  /* 0x00000004090075a7 */ /* 0x001064000800017f */
[----:B-1----:R-:W-:Y:S05]  /*a8d0*/  @!P0 NANOSLEEP.SYNCS 0x989680 ;  /* 0x009896800000895d */ /* 0x002fea0003900000 */
[----:B------:R-:W1:Y:S02]  /*a8e0*/  @!P0 SYNCS.PHASECHK.TRANS64 P0, [R9+URZ], R4 ;  /* 0x00000004090085a7 */ /* 0x000e64000800007f */
[----:B-1----:R-:W-:Y:S05]  /*a8f0*/  @!P0 BRA `(.L_x_191) ;  /* 0xfffffffc00f08947 */ /* 0x002fea000383ffff */
[----:B------:R-:W-:Y:S05]  /*a900*/  BRA `(.L_x_237) ;  /* 0xffffffe800607947 */ /* 0x000fea000383ffff */
.L_x_192:
[----:B0-----:R0:W1:Y:S02]  /*a910*/  SYNCS.PHASECHK.TRANS64.TRYWAIT P0, [R6+URZ], R5 ;  /* 0x00000005060075a7 */ /* 0x001064000800017f */
[----:B-1----:R-:W-:Y:S05]  /*a920*/  @!P0 NANOSLEEP.SYNCS 0x989680 ;  /* 0x009896800000895d */ /* 0x002fea0003900000 */
[----:B------:R-:W1:Y:S02]  /*a930*/  @!P0 SYNCS.PHASECHK.TRANS64 P0, [R6+URZ], R5 ;  /* 0x00000005060085a7 */ /* 0x000e64000800007f */
[----:B-1----:R-:W-:Y:S05]  /*a940*/  @!P0 BRA `(.L_x_192) ;  /* 0xfffffffc00f08947 */ /* 0x002fea000383ffff */
[----:B------:R-:W-:Y:S05]  /*a950*/  BRA `(.L_x_238) ;  /* 0xffffffe800707947 */ /* 0x000fea000383ffff */
.L_x_193:
[----:B0-----:R0:W1:Y:S02]  /*a960*/  SYNCS.PHASECHK.TRANS64.TRYWAIT P0, [R9+URZ], R4 ;  /* 0x00000004090075a7 */ /* 0x001064000800017f */
[----:B-1----:R-:W-:Y:S05]  /*a970*/  @!P0 NANOSLEEP.SYNCS 0x989680 ;  /* 0x009896800000895d */ /* 0x002fea0003900000 */
[----:B------:R-:W1:Y:S02]  /*a980*/  @!P0 SYNCS.PHASECHK.TRANS64 P0, [R9+URZ], R4 ;  /* 0x00000004090085a7 */ /* 0x000e64000800007f */
[----:B-1----:R-:W-:Y:S05]  /*a990*/  @!P0 BRA `(.L_x_193) ;  /* 0xfffffffc00f08947 */ /* 0x002fea000383ffff */
[----:B------:R-:W-:Y:S05]  /*a9a0*/  BRA `(.L_x_239) ;  /* 0xffffffe800807947 */ /* 0x000fea000383ffff */
.L_x_194:
[----:B0-----:R0:W1:Y:S02]  /*a9b0*/  SYNCS.PHASECHK.TRANS64.TRYWAIT P0, [R6+URZ], R5 ;  /* 0x00000005060075a7 */ /* 0x001064000800017f */
[----:B-1----:R-:W-:Y:S05]  /*a9c0*/  @!P0 NANOSLEEP.SYNCS 0x989680 ;  /* 0x009896800000895d */ /* 0x002fea0003900000 */
[----:B------:R-:W1:Y:S02]  /*a9d0*/  @!P0 SYNCS.PHASECHK.TRANS64 P0, [R6+URZ], R5 ;  /* 0x00000005060085a7 */ /* 0x000e64000800007f */
[----:B-1----:R-:W-:Y:S05]  /*a9e0*/  @!P0 BRA `(.L_x_194) ;  /* 0xfffffffc00f08947 */ /* 0x002fea000383ffff */
[----:B------:R-:W-:Y:S05]  /*a9f0*/  BRA `(.L_x_240) ;  /* 0xffffffe800907947 */ /* 0x000fea000383ffff */
.L_x_195:
[----:B0-----:R0:W1:Y:S02]  /*aa00*/  SYNCS.PHASECHK.TRANS64.TRYWAIT P0, [R9+URZ], R4 ;  /* 0x00000004090075a7 */ /* 0x001064000800017f */
[----:B-1----:R-:W-:Y:S05]  /*aa10*/  @!P0 NANOSLEEP.SYNCS 0x989680 ;  /* 0x009896800000895d */ /* 0x002fea0003900000 */
[----:B------:R-:W1:Y:S02]  /*aa20*/  @!P0 SYNCS.PHASECHK.TRANS64 P0, [R9+URZ], R4 ;  /* 0x00000004090085a7 */ /* 0x000e64000800007f */
[----:B-1----:R-:W-:Y:S05]  /*aa30*/  @!P0 BRA `(.L_x_195) ;  /* 0xfffffffc00f08947 */ /* 0x002fea000383ffff */
[----:B------:R-:W-:Y:S05]  /*aa40*/  BRA `(.L_x_241) ;  /* 0xffffffe800a07947 */ /* 0x000fea000383ffff */
.L_x_196:
[----:B0-----:R0:W1:Y:S02]  /*aa50*/  SYNCS.PHASECHK.TRANS64.TRYWAIT P0, [R6+URZ], R5 ;  /* 0x00000005060075a7 */ /* 0x001064000800017f */
[----:B-1----:R-:W-:Y:S05]  /*aa60*/  @!P0 NANOSLEEP.SYNCS 0x989680 ;  /* 0x009896800000895d */ /* 0x002fea0003900000 */
[----:B------:R-:W1:Y:S02]  /*aa70*/  @!P0 SYNCS.PHASECHK.TRANS64 P0, [R6+URZ], R5 ;  /* 0x00000005060085a7 */ /* 0x000e64000800007f */
[----:B-1----:R-:W-:Y:S05]  /*aa80*/  @!P0 BRA `(.L_x_196) ;  /* 0xfffffffc00f08947 */ /* 0x002fea000383ffff */
[----:B------:R-:W-:Y:S05]  /*aa90*/  BRA `(.L_x_242) ;  /* 0xffffffe800b07947 */ /* 0x000fea000383ffff */
.L_x_197:
[----:B0-----:R0:W1:Y:S02]  /*aaa0*/  SYNCS.PHASECHK.TRANS64.TRYWAIT P0, [R9+URZ], R4 ;  /* 0x00000004090075a7 */ /* 0x001064000800017f */
[----:B-1----:R-:W-:Y:S05]  /*aab0*/  @!P0 NANOSLEEP.SYNCS 0x989680 ;  /* 0x009896800000895d */ /* 0x002fea0003900000 */
[----:B------:R-:W1:Y:S02]  /*aac0*/  @!P0 SYNCS.PHASECHK.TRANS64 P0, [R9+URZ], R4 ;  /* 0x00000004090085a7 */ /* 0x000e64000800007f */
[----:B-1----:R-:W-:Y:S05]  /*aad0*/  @!P0 BRA `(.L_x_197) ;  /* 0xfffffffc00f08947 */ /* 0x002fea000383ffff */
[----:B------:R-:W-:Y:S05]  /*aae0*/  BRA `(.L_x_243) ;  /* 0xffffffe800c07947 */ /* 0x000fea000383ffff */
.L_x_198:
[----:B0-----:R0:W1:Y:S02]  /*aaf0*/  SYNCS.PHASECHK.TRANS64.TRYWAIT P0, [R6+URZ], R5 ;  /* 0x00000005060075a7 */ /* 0x001064000800017f */
[----:B-1----:R-:W-:Y:S05]  /*ab00*/  @!P0 NANOSLEEP.SYNCS 0x989680 ;  /* 0x009896800000895d */ /* 0x002fea0003900000 */
[----:B------:R-:W1:Y:S02]  /*ab10*/  @!P0 SYNCS.PHASECHK.TRANS64 P0, [R6+URZ], R5 ;  /* 0x00000005060085a7 */ /* 0x000e64000800007f */
[----:B-1----:R-:W-:Y:S05]  /*ab20*/  @!P0 BRA `(.L_x_198) ;  /* 0xfffffffc00f08947 */ /* 0x002fea000383ffff */
[----:B------:R-:W-:Y:S05]  /*ab30*/  BRA `(.L_x_244) ;  /* 0xffffffe800d07947 */ /* 0x000fea000383ffff */
.L_x_199:
[----:B0-----:R0:W1:Y:S02]  /*ab40*/  SYNCS.PHASECHK.TRANS64.TRYWAIT P0, [R9+URZ], R4 ;  /* 0x00000004090075a7 */ /* 0x001064000800017f */
[----:B-1----:R-:W-:Y:S05]  /*ab50*/  @!P0 NANOSLEEP.SYNCS 0x989680 ;  /* 0x009896800000895d */ /* 0x002fea0003900000 */
[----:B------:R-:W1:Y:S02]  /*ab60*/  @!P0 SYNCS.PHASECHK.TRANS64 P0, [R9+URZ], R4 ;  /* 0x00000004090085a7 */ /* 0x000e64000800007f */
[----:B-1----:R-:W-:Y:S05]  /*ab70*/  @!P0 BRA `(.L_x_199) ;  /* 0xfffffffc00f08947 */ /* 0x002fea000383ffff */
[----:B------:R-:W-:Y:S05]  /*ab80*/  BRA `(.L_x_245) ;  /* 0xffffffe800e07947 */ /* 0x000fea000383ffff */
.L_x_200:
[----:B0-----:R0:W1:Y:S02]  /*ab90*/  SYNCS.PHASECHK.TRANS64.TRYWAIT P0, [R6+URZ], R5 ;  /* 0x00000005060075a7 */ /* 0x001064000800017f */
[----:B-1----:R-:W-:Y:S05]  /*aba0*/  @!P0 NANOSLEEP.SYNCS 0x989680 ;  /* 0x009896800000895d */ /* 0x002fea0003900000 */
[----:B------:R-:W1:Y:S02]  /*abb0*/  @!P0 SYNCS.PHASECHK.TRANS64 P0, [R6+URZ], R5 ;  /* 0x00000005060085a7 */ /* 0x000e64000800007f */
[----:B-1----:R-:W-:Y:S05]  /*abc0*/  @!P0 BRA `(.L_x_200) ;  /* 0xfffffffc00f08947 */ /* 0x002fea000383ffff */
[----:B------:R-:W-:Y:S05]  /*abd0*/  BRA `(.L_x_246) ;  /* 0xffffffe800f07947 */ /* 0x000fea000383ffff */
.L_x_201:
[----:B0-----:R0:W1:Y:S02]  /*abe0*/  SYNCS.PHASECHK.TRANS64.TRYWAIT P0, [R9+URZ], R4 ;  /* 0x00000004090075a7 */ /* 0x001064000800017f */
[----:B-1----:R-:W-:Y:S05]  /*abf0*/  @!P0 NANOSLEEP.SYNCS 0x989680 ;  /* 0x009896800000895d */ /* 0x002fea0003900000 */
[----:B------:R-:W1:Y:S02]  /*ac00*/  @!P0 SYNCS.PHASECHK.TRANS64 P0, [R9+URZ], R4 ;  /* 0x00000004090085a7 */ /* 0x000e64000800007f */
[----:B-1----:R-:W-:Y:S05]  /*ac10*/  @!P0 BRA `(.L_x_201) ;  /* 0xfffffffc00f08947 */ /* 0x002fea000383ffff */
[----:B------:R-:W-:Y:S05]  /*ac20*/  BRA `(.L_x_247) ;  /* 0xffffffec00007947 */ /* 0x000fea000383ffff */
.L_x_202:
[----:B0-----:R0:W1:Y:S02]  /*ac30*/  SYNCS.PHASECHK.TRANS64.TRYWAIT P0, [R6+URZ], R5 ;  /* 0x00000005060075a7 */ /* 0x001064000800017f */
[----:B-1----:R-:W-:Y:S05]  /*ac40*/  @!P0 NANOSLEEP.SYNCS 0x989680 ;  /* 0x009896800000895d */ /* 0x002fea0003900000 */
[----:B------:R-:W1:Y:S02]  /*ac50*/  @!P0 SYNCS.PHASECHK.TRANS64 P0, [R6+URZ], R5 ;  /* 0x00000005060085a7 */ /* 0x000e64000800007f */
[----:B-1----:R-:W-:Y:S05]  /*ac60*/  @!P0 BRA `(.L_x_202) ;  /* 0xfffffffc00f08947 */ /* 0x002fea000383ffff */
[----:B------:R-:W-:Y:S05]  /*ac70*/  BRA `(.L_x_248) ;  /* 0xffffffec00107947 */ /* 0x000fea000383ffff */
.L_x_203:
[----:B0-----:R0:W1:Y:S02]  /*ac80*/  SYNCS.PHASECHK.TRANS64.TRYWAIT P0, [R9+URZ], R4 ;  /* 0x00000004090075a7 */ /* 0x001064000800017f */
[----:B-1----:R-:W-:Y:S05]  /*ac90*/  @!P0 NANOSLEEP.SYNCS 0x989680 ;  /* 0x009896800000895d */ /* 0x002fea0003900000 */
[----:B------:R-:W1:Y:S02]  /*aca0*/  @!P0 SYNCS.PHASECHK.TRANS64 P0, [R9+URZ], R4 ;  /* 0x00000004090085a7 */ /* 0x000e64000800007f */
[----:B-1----:R-:W-:Y:S05]  /*acb0*/  @!P0 BRA `(.L_x_203) ;  /* 0xfffffffc00f08947 */ /* 0x002fea000383ffff */
[----:B------:R-:W-:Y:S05]  /*acc0*/  BRA `(.L_x_249) ;  /* 0xffffffec00207947 */ /* 0x000fea000383ffff */
.L_x_204:
[----:B0-----:R0:W1:Y:S02]  /*acd0*/  SYNCS.PHASECHK.TRANS64.TRYWAIT P0, [R6+URZ], R5 ;  /* 0x00000005060075a7 */ /* 0x001064000800017f */
[----:B-1----:R-:W-:Y:S05]  /*ace0*/  @!P0 NANOSLEEP.SYNCS 0x989680 ;  /* 0x009896800000895d */ /* 0x002fea0003900000 */
[----:B------:R-:W1:Y:S02]  /*acf0*/  @!P0 SYNCS.PHASECHK.TRANS64 P0, [R6+URZ], R5 ;  /* 0x00000005060085a7 */ /* 0x000e64000800007f */
[----:B-1----:R-:W-:Y:S05]  /*ad00*/  @!P0 BRA `(.L_x_204) ;  /* 0xfffffffc00f08947 */ /* 0x002fea000383ffff */
[----:B------:R-:W-:Y:S05]  /*ad10*/  BRA `(.L_x_250) ;  /* 0xffffffec00307947 */ /* 0x000fea000383ffff */
.L_x_205:
[----:B0-----:R0:W1:Y:S02]  /*ad20*/  SYNCS.PHASECHK.TRANS64.TRYWAIT P0, [R9+URZ], R4 ;  /* 0x00000004090075a7 */ /* 0x001064000800017f */
[----:B-1----:R-:W-:Y:S05]  /*ad30*/  @!P0 NANOSLEEP.SYNCS 0x989680 ;  /* 0x009896800000895d */ /* 0x002fea0003900000 */
[----:B------:R-:W1:Y:S02]  /*ad40*/  @!P0 SYNCS.PHASECHK.TRANS64 P0, [R9+URZ], R4 ;  /* 0x00000004090085a7 */ /* 0x000e64000800007f */
[----:B-1----:R-:W-:Y:S05]  /*ad50*/  @!P0 BRA `(.L_x_205) ;  /* 0xfffffffc00f08947 */ /* 0x002fea000383ffff */
[----:B------:R-:W-:Y:S05]  /*ad60*/  BRA `(.L_x_251) ;  /* 0xffffffec00407947 */ /* 0x000fea000383ffff */
.L_x_206:
[----:B0-----:R0:W1:Y:S02]  /*ad70*/  SYNCS.PHASECHK.TRANS64.TRYWAIT P0, [R6+URZ], R5 ;  /* 0x00000005060075a7 */ /* 0x001064000800017f */
[----:B-1----:R-:W-:Y:S05]  /*ad80*/  @!P0 NANOSLEEP.SYNCS 0x989680 ;  /* 0x009896800000895d */ /* 0x002fea0003900000 */
[----:B------:R-:W1:Y:S02]  /*ad90*/  @!P0 SYNCS.PHASECHK.TRANS64 P0, [R6+URZ], R5 ;  /* 0x00000005060085a7 */ /* 0x000e64000800007f */
[----:B-1----:R-:W-:Y:S05]  /*ada0*/  @!P0 BRA `(.L_x_206) ;  /* 0xfffffffc00f08947 */ /* 0x002fea000383ffff */
[----:B------:R-:W-:Y:S05]  /*adb0*/  BRA `(.L_x_252) ;  /* 0xffffffec00507947 */ /* 0x000fea000383ffff */
.L_x_207:
[----:B0-----:R0:W1:Y:S02]  /*adc0*/  SYNCS.PHASECHK.TRANS64.TRYWAIT P0, [R9+URZ], R4 ;  /* 0x00000004090075a7 */ /* 0x001064000800017f */
[----:B-1----:R-:W-:Y:S05]  /*add0*/  @!P0 NANOSLEEP.SYNCS 0x989680 ;  /* 0x009896800000895d */ /* 0x002fea0003900000 */
[----:B------:R-:W1:Y:S02]  /*ade0*/  @!P0 SYNCS.PHASECHK.TRANS64 P0, [R9+URZ], R4 ;  /* 0x00000004090085a7 */ /* 0x000e64000800007f */
[----:B-1----:R-:W-:Y:S05]  /*adf0*/  @!P0 BRA `(.L_x_207) ;  /* 0xfffffffc00f08947 */ /* 0x002fea000383ffff */
[----:B------:R-:W-:Y:S05]  /*ae00*/  BRA `(.L_x_253) ;  /* 0xffffffec00607947 */ /* 0x000fea000383ffff */
.L_x_208:
[----:B0-----:R0:W1:Y:S02]  /*ae10*/  SYNCS.PHASECHK.TRANS64.TRYWAIT P0, [R6+URZ], R5 ;  /* 0x00000005060075a7 */ /* 0x001064000800017f */
[----:B-1----:R-:W-:Y:S05]  /*ae20*/  @!P0 NANOSLEEP.SYNCS 0x989680 ;  /* 0x009896800000895d */ /* 0x002fea0003900000 */
[----:B------:R-:W1:Y:S02]  /*ae30*/  @!P0 SYNCS.PHASECHK.TRANS64 P0, [R6+URZ], R5 ;  /* 0x00000005060085a7 */ /* 0x000e64000800007f */
[----:B-1----:R-:W-:Y:S05]  /*ae40*/  @!P0 BRA `(.L_x_208) ;  /* 0xfffffffc00f08947 */ /* 0x002fea000383ffff */
[----:B------:R-:W-:Y:S05]  /*ae50*/  BRA `(.L_x_254) ;  /* 0xffffffec00707947 */ /* 0x000fea000383ffff */
.L_x_209:
[----:B0-----:R0:W1:Y:S02]  /*ae60*/  SYNCS.PHASECHK.TRANS64.TRYWAIT P0, [R9+URZ], R4 ;  /* 0x00000004090075a7 */ /* 0x001064000800017f */
[----:B-1----:R-:W-:Y:S05]  /*ae70*/  @!P0 NANOSLEEP.SYNCS 0x989680 ;  /* 0x009896800000895d */ /* 0x002fea0003900000 */
[----:B------:R-:W1:Y:S02]  /*ae80*/  @!P0 SYNCS.PHASECHK.TRANS64 P0, [R9+URZ], R4 ;  /* 0x00000004090085a7 */ /* 0x000e64000800007f */
[----:B-1----:R-:W-:Y:S05]  /*ae90*/  @!P0 BRA `(.L_x_209) ;  /* 0xfffffffc00f08947 */ /* 0x002fea000383ffff */
[----:B------:R-:W-:Y:S05]  /*aea0*/  BRA `(.L_x_255) ;  /* 0xffffffec00807947 */ /* 0x000fea000383ffff */
.L_x_210:
[----:B0-----:R0:W1:Y:S02]  /*aeb0*/  SYNCS.PHASECHK.TRANS64.TRYWAIT P0, [R6+URZ], R5 ;  /* 0x00000005060075a7 */ /* 0x001064000800017f */
[----:B-1----:R-:W-:Y:S05]  /*aec0*/  @!P0 NANOSLEEP.SYNCS 0x989680 ;  /* 0x009896800000895d */ /* 0x002fea0003900000 */
[----:B------:R-:W1:Y:S02]  /*aed0*/  @!P0 SYNCS.PHASECHK.TRANS64 P0, [R6+URZ], R5 ;  /* 0x00000005060085a7 */ /* 0x000e64000800007f */
[----:B-1----:R-:W-:Y:S05]  /*aee0*/  @!P0 BRA `(.L_x_210) ;  /* 0xfffffffc00f08947 */ /* 0x002fea000383ffff */
[----:B------:R-:W-:Y:S05]  /*aef0*/  BRA `(.L_x_256) ;  /* 0xffffffec00907947 */ /* 0x000fea000383ffff */
.L_x_211:
[----:B0-----:R0:W1:Y:S02]  /*af00*/  SYNCS.PHASECHK.TRANS64.TRYWAIT P0, [R9+URZ], R4 ;  /* 0x00000004090075a7 */ /* 0x001064000800017f */
[----:B-1----:R-:W-:Y:S05]  /*af10*/  @!P0 NANOSLEEP.SYNCS 0x989680 ;  /* 0x009896800000895d */ /* 0x002fea0003900000 */
[----:B------:R-:W1:Y:S02]  /*af20*/  @!P0 SYNCS.PHASECHK.TRANS64 P0, [R9+URZ], R4 ;  /* 0x00000004090085a7 */ /* 0x000e64000800007f */
[----:B-1----:R-:W-:Y:S05]  /*af30*/  @!P0 BRA `(.L_x_211) ;  /* 0xfffffffc00f08947 */ /* 0x002fea000383ffff */
[----:B------:R-:W-:Y:S05]  /*af40*/  BRA `(.L_x_257) ;  /* 0xffffffec00a07947 */ /* 0x000fea000383ffff */
.L_x_212:
[----:B0-----:R0:W1:Y:S02]  /*af50*/  SYNCS.PHASECHK.TRANS64.TRYWAIT P0, [R6+URZ], R5 ;  /* 0x00000005060075a7 */ /* 0x001064000800017f */
[----:B-1----:R-:W-:Y:S05]  /*af60*/  @!P0 NANOSLEEP.SYNCS 0x989680 ;  /* 0x009896800000895d */ /* 0x002fea0003900000 */
[----:B------:R-:W1:Y:S02]  /*af70*/  @!P0 SYNCS.PHASECHK.TRANS64 P0, [R6+URZ], R5 ;  /* 0x00000005060085a7 */ /* 0x000e64000800007f */
[----:B-1----:R-:W-:Y:S05]  /*af80*/  @!P0 BRA `(.L_x_212) ;  /* 0xfffffffc00f08947 */ /* 0x002fea000383ffff */
[----:B------:R-:W-:Y:S05]  /*af90*/  BRA `(.L_x_258) ;  /* 0xffffffec00b07947 */ /* 0x000fea000383ffff */
.L_x_213:
[----:B0-----:R0:W1:Y:S02]  /*afa0*/  SYNCS.PHASECHK.TRANS64.TRYWAIT P0, [R9+URZ], R4 ;  /* 0x00000004090075a7 */ /* 0x001064000800017f */
[----:B-1----:R-:W-:Y:S05]  /*afb0*/  @!P0 NANOSLEEP.SYNCS 0x989680 ;  /* 0x009896800000895d */ /* 0x002fea0003900000 */
[----:B------:R-:W1:Y:S02]  /*afc0*/  @!P0 SYNCS.PHASECHK.TRANS64 P0, [R9+URZ], R4 ;  /* 0x00000004090085a7 */ /* 0x000e64000800007f */
[----:B-1----:R-:W-:Y:S05]  /*afd0*/  @!P0 BRA `(.L_x_213) ;  /* 0xfffffffc00f08947 */ /* 0x002fea000383ffff */
[----:B------:R-:W-:Y:S05]  /*afe0*/  BRA `(.L_x_259) ;  /* 0xffffffec00c07947 */ /* 0x000fea000383ffff */
.L_x_214:
[----:B0-----:R0:W1:Y:S02]  /*aff0*/  SYNCS.PHASECHK.TRANS64.TRYWAIT P0, [R6+URZ], R5 ;  /* 0x00000005060075a7 */ /* 0x001064000800017f */
[----:B-1----:R-:W-:Y:S05]  /*b000*/  @!P0 NANOSLEEP.SYNCS 0x989680 ;  /* 0x009896800000895d */ /* 0x002fea0003900000 */
[----:B------:R-:W1:Y:S02]  /*b010*/  @!P0 SYNCS.PHASECHK.TRANS64 P0, [R6+URZ], R5 ;  /* 0x00000005060085a7 */ /* 0x000e64000800007f */
[----:B-1----:R-:W-:Y:S05]  /*b020*/  @!P0 BRA `(.L_x_214) ;  /* 0xfffffffc00f08947 */ /* 0x002fea000383ffff */
[----:B------:R-:W-:Y:S05]  /*b030*/  BRA `(.L_x_260) ;  /* 0xffffffec00d07947 */ /* 0x000fea000383ffff */
.L_x_215:
[----:B0-----:R0:W1:Y:S02]  /*b040*/  SYNCS.PHASECHK.TRANS64.TRYWAIT P0, [R9+URZ], R4 ;  /* 0x00000004090075a7 */ /* 0x001064000800017f */
[----:B-1----:R-:W-:Y:S05]  /*b050*/  @!P0 NANOSLEEP.SYNCS 0x989680 ;  /* 0x009896800000895d */ /* 0x002fea0003900000 */
[----:B------:R-:W1:Y:S02]  /*b060*/  @!P0 SYNCS.PHASECHK.TRANS64 P0, [R9+URZ], R4 ;  /* 0x00000004090085a7 */ /* 0x000e64000800007f */
[----:B-1----:R-:W-:Y:S05]  /*b070*/  @!P0 BRA `(.L_x_215) ;  /* 0xfffffffc00f08947 */ /* 0x002fea000383ffff */
[----:B------:R-:W-:Y:S05]  /*b080*/  BRA `(.L_x_261) ;  /* 0xffffffec00e07947 */ /* 0x000fea000383ffff */
.L_x_216:
[----:B0-----:R0:W1:Y:S02]  /*b090*/  SYNCS.PHASECHK.TRANS64.TRYWAIT P0, [R6+URZ], R5 ;  /* 0x00000005060075a7 */ /* 0x001064000800017f */
[----:B-1----:R-:W-:Y:S05]  /*b0a0*/  @!P0 NANOSLEEP.SYNCS 0x989680 ;  /* 0x009896800000895d */ /* 0x002fea0003900000 */
[----:B------:R-:W1:Y:S02]  /*b0b0*/  @!P0 SYNCS.PHASECHK.TRANS64 P0, [R6+URZ], R5 ;  /* 0x00000005060085a7 */ /* 0x000e64000800007f */
[----:B-1----:R-:W-:Y:S05]  /*b0c0*/  @!P0 BRA `(.L_x_216) ;  /* 0xfffffffc00f08947 */ /* 0x002fea000383ffff */
[----:B------:R-:W-:Y:S05]  /*b0d0*/  BRA `(.L_x_262) ;  /* 0xffffffec00f07947 */ /* 0x000fea000383ffff */
.L_x_217:
[----:B0-----:R0:W1:Y:S02]  /*b0e0*/  SYNCS.PHASECHK.TRANS64.TRYWAIT P0, [R9+URZ], R4 ;  /* 0x00000004090075a7 */ /* 0x001064000800017f */
[----:B-1----:R-:W-:Y:S05]  /*b0f0*/  @!P0 NANOSLEEP.SYNCS 0x989680 ;  /* 0x009896800000895d */ /* 0x002fea0003900000 */
[----:B------:R-:W1:Y:S02]  /*b100*/  @!P0 SYNCS.PHASECHK.TRANS64 P0, [R9+URZ], R4 ;  /* 0x00000004090085a7 */ /* 0x000e64000800007f */
[----:B-1----:R-:W-:Y:S05]  /*b110*/  @!P0 BRA `(.L_x_217) ;  /* 0xfffffffc00f08947 */ /* 0x002fea000383ffff */
[----:B------:R-:W-:Y:S05]  /*b120*/  BRA `(.L_x_263) ;  /* 0xfffffff000007947 */ /* 0x000fea000383ffff */
.L_x_218:
[----:B0-----:R0:W1:Y:S02]  /*b130*/  SYNCS.PHASECHK.TRANS64.TRYWAIT P0, [R6+URZ], R5 ;  /* 0x00000005060075a7 */ /* 0x001064000800017f */
[----:B-1----:R-:W-:Y:S05]  /*b140*/  @!P0 NANOSLEEP.SYNCS 0x989680 ;  /* 0x009896800000895d */ /* 0x002fea0003900000 */
[----:B------:R-:W1:Y:S02]  /*b150*/  @!P0 SYNCS.PHASECHK.TRANS64 P0, [R6+URZ], R5 ;  /* 0x00000005060085a7 */ /* 0x000e64000800007f */
[----:B-1----:R-:W-:Y:S05]  /*b160*/  @!P0 BRA `(.L_x_218) ;  /* 0xfffffffc00f08947 */ /* 0x002fea000383ffff */
[----:B------:R-:W-:Y:S05]  /*b170*/  BRA `(.L_x_264) ;  /* 0xfffffff000107947 */ /* 0x000fea000383ffff */
.L_x_219:
[----:B0-----:R0:W1:Y:S02]  /*b180*/  SYNCS.PHASECHK.TRANS64.TRYWAIT P0, [R9+URZ], R4 ;  /* 0x00000004090075a7 */ /* 0x001064000800017f */
[----:B-1----:R-:W-:Y:S05]  /*b190*/  @!P0 NANOSLEEP.SYNCS 0x989680 ;  /* 0x009896800000895d */ /* 0x002fea0003900000 */
[----:B------:R-:W1:Y:S02]  /*b1a0*/  @!P0 SYNCS.PHASECHK.TRANS64 P0, [R9+URZ], R4 ;  /* 0x00000004090085a7 */ /* 0x000e64000800007f */
[----:B-1----:R-:W-:Y:S05]  /*b1b0*/  @!P0 BRA `(.L_x_219) ;  /* 0xfffffffc00f08947 */ /* 0x002fea000383ffff */
[----:B------:R-:W-:Y:S05]  /*b1c0*/  BRA `(.L_x_265) ;  /* 0xfffffff000207947 */ /* 0x000fea000383ffff */
.L_x_220:
[----:B0-----:R0:W1:Y:S02]  /*b1d0*/  SYNCS.PHASECHK.TRANS64.TRYWAIT P0, [R6+URZ], R5 ;  /* 0x00000005060075a7 */ /* 0x001064000800017f */
[----:B-1----:R-:W-:Y:S05]  /*b1e0*/  @!P0 NANOSLEEP.SYNCS 0x989680 ;  /* 0x009896800000895d */ /* 0x002fea0003900000 */
[----:B------:R-:W1:Y:S02]  /*b1f0*/  @!P0 SYNCS.PHASECHK.TRANS64 P0, [R6+URZ], R5 ;  /* 0x00000005060085a7 */ /* 0x000e64000800007f */
[----:B-1----:R-:W-:Y:S05]  /*b200*/  @!P0 BRA `(.L_x_220) ;  /* 0xfffffffc00f08947 */ /* 0x002fea000383ffff */
[----:B------:R-:W-:Y:S05]  /*b210*/  BRA `(.L_x_266) ;  /* 0xfffffff000307947 */ /* 0x000fea000383ffff */
.L_x_221:
[----:B0-----:R0:W1:Y:S02]  /*b220*/  SYNCS.PHASECHK.TRANS64.TRYWAIT P0, [R9+URZ], R4 ;  /* 0x00000004090075a7 */ /* 0x001064000800017f */
[----:B-1----:R-:W-:Y:S05]  /*b230*/  @!P0 NANOSLEEP.SYNCS 0x989680 ;  /* 0x009896800000895d */ /* 0x002fea0003900000 */
[----:B------:R-:W1:Y:S02]  /*b240*/  @!P0 SYNCS.PHASECHK.TRANS64 P0, [R9+URZ], R4 ;  /* 0x00000004090085a7 */ /* 0x000e64000800007f */
[----:B-1----:R-:W-:Y:S05]  /*b250*/  @!P0 BRA `(.L_x_221) ;  /* 0xfffffffc00f08947 */ /* 0x002fea000383ffff */
[----:B------:R-:W-:Y:S05]  /*b260*/  BRA `(.L_x_267) ;  /* 0xfffffff000407947 */ /* 0x000fea000383ffff */
.L_x_222:
[----:B0-----:R0:W1:Y:S02]  /*b270*/  SYNCS.PHASECHK.TRANS64.TRYWAIT P0, [R8+URZ], R5 ;  /* 0x00000005080075a7 */ /* 0x001064000800017f */
[----:B-1----:R-:W-:Y:S05]  /*b280*/  @!P0 NANOSLEEP.SYNCS 0x989680 ;  /* 0x009896800000895d */ /* 0x002fea0003900000 */
[----:B------:R-:W1:Y:S02]  /*b290*/  @!P0 SYNCS.PHASECHK.TRANS64 P0, [R8+URZ], R5 ;  /* 0x00000005080085a7 */ /* 0x000e64000800007f */
[----:B-1----:R-:W-:Y:S05]  /*b2a0*/  @!P0 BRA `(.L_x_222) ;  /* 0xfffffffc00f08947 */ /* 0x002fea000383ffff */
[----:B------:R-:W-:Y:S05]  /*b2b0*/  BRA `(.L_x_268) ;  /* 0xfffffff000507947 */ /* 0x000fea000383ffff */
.L_x_223:
[----:B-1----:R1:W2:Y:S02]  /*b2c0*/  SYNCS.PHASECHK.TRANS64.TRYWAIT P0, [R11+URZ], R6 ;  /* 0x000000060b0075a7 */ /* 0x0022a4000800017f */
[----:B--2---:R-:W-:Y:S05]  /*b2d0*/  @!P0 NANOSLEEP.SYNCS 0x989680 ;  /* 0x009896800000895d */ /* 0x004fea0003900000 */
[----:B------:R-:W2:Y:S02]  /*b2e0*/  @!P0 SYNCS.PHASECHK.TRANS64 P0, [R11+URZ], R6 ;  /* 0x000000060b0085a7 */ /* 0x000ea4000800007f */
[----:B--2---:R-:W-:Y:S05]  /*b2f0*/  @!P0 BRA `(.L_x_223) ;  /* 0xfffffffc00f08947 */ /* 0x004fea000383ffff */
[----:B------:R-:W-:Y:S05]  /*b300*/  BRA `(.L_x_269) ;  /* 0xfffffff000587947 */ /* 0x000fea000383ffff */
.L_x_270:
[----:B------:R-:W-:-:S00]  /*b310*/  BRA `(.L_x_270) ;  /* 0xfffffffc00fc7947 */ /* 0x000fc0000383ffff */
[----:B------:R-:W-:-:S00]  /*b320*/  NOP ;  /* 0x0000000000007918 */ /* 0x000fc00000000000 */
        /* <DEDUP_REMOVED lines=13> */
.L_x_271:


//--------------------- .nv.shared._ZN7cutlass13device_kernelINS_4gemm6kernel13GemmUniversalIN4cute5tupleIJiiiiEEENS1_10collective13CollectiveMmaINS1_37MainloopSm90TmaGmmaWarpSpecializedFP8ILi37ENS5_IJNS4_1CILi1EEESB_SB_EEENS1_32KernelTmaWarpSpecializedPingpongEEENS5_IJNSA_ILi64EEENSA_ILi128EEENSA_ILi32EEEEEENS_12float_e5m2_tENS5_IJlSB_lEEESJ_SK_NS4_8TiledMMAINS4_8MMA_AtomIJNS4_4SM904GMMA31MMA_64x128x32_F32E5M2E5M2_SS_TNILNSO_7ScaleInE1ELSQ_1EEEEEENS4_6LayoutISC_NS5_IJNSA_ILi0EEESU_SU_EEEEENS5_IJNS4_10UnderscoreESX_SX_EEEEENS4_13SM90_TMA_LOADENS4_14ComposedLayoutINS4_7SwizzleILi1ELi4ELi3EEENS4_18smem_ptr_flag_bitsILi8EEENST_INS5_IJNSA_ILi8EEESH_EEENS5_IJSH_SB_EEEEEEEvNS4_8identityES10_S1A_vS1B_EENS_8epilogue10collective6detail29Sm90TmaWarpSpecializedAdapterINS1E_15DefaultEpilogueISJ_SK_SK_NS1D_6thread17LinearCombinationISJ_Li1EffLNS1I_9ScaleType4KindE0ELNS_15FloatRoundStyleE2ESJ_EENS1_15EpilogueDefaultEEEEEvvEEEEvNT_6ParamsE --------------------------
	.section	.nv.shared._ZN7cutlass13device_kernelINS_4gemm6kernel13GemmUniversalIN4cute5tupleIJiiiiEEENS1_10collective13CollectiveMmaINS1_37MainloopSm90TmaGmmaWarpSpecializedFP8ILi37ENS5_IJNS4_1CILi1EEESB_SB_EEENS1_32KernelTmaWarpSpecializedPingpongEEENS5_IJNSA_ILi64EEENSA_ILi128EEENSA_ILi32EEEEEENS_12float_e5m2_tENS5_IJlSB_lEEESJ_SK_NS4_8TiledMMAINS4_8MMA_AtomIJNS4_4SM904GMMA31MMA_64x128x32_F32E5M2E5M2_SS_TNILNSO_7ScaleInE1ELSQ_1EEEEEENS4_6LayoutISC_NS5_IJNSA_ILi0EEESU_SU_EEEEENS5_IJNS4_10UnderscoreESX_SX_EEEEENS4_13SM90_TMA_LOADENS4_14ComposedLayoutINS4_7SwizzleILi1ELi4ELi3EEENS4_18smem_ptr_flag_bitsILi8EEENST_INS5_IJNSA_ILi8EEESH_EEENS5_IJSH_SB_EEEEEEEvNS4_8identityES10_S1A_vS1B_EENS_8epilogue10collective6detail29Sm90TmaWarpSpecializedAdapterINS1E_15DefaultEpilogueISJ_SK_SK_NS1D_6thread17LinearCombinationISJ_Li1EffLNS1I_9ScaleType4KindE0ELNS_15FloatRoundStyleE2ESJ_EENS1_15EpilogueDefaultEEEEEvvEEEEvNT_6ParamsE,"aw",@nobits
	.sectionflags	@""
	.align	16
	.zero		1024


//--------------------- .nv.shared.reserved.0     --------------------------
	.section	.nv.shared.reserved.0,"aw",@nobits
	.weak		__nv_reservedSMEM_offset_0_alias
	.size		__nv_reservedSMEM_offset_0_alias, 0, 0
	.other		__nv_reservedSMEM_offset_0_alias,@"STO_CUDA_RESERVED_SHARED STV_DEFAULT"
__nv_reservedSMEM_offset_0_alias:
	.zero		0


//--------------------- .nv.global                --------------------------
	.section	.nv.global,"aw",@nobits
.nv.global:
	.type		_ZN40_INTERNAL_f65d2423_4_k_cu_3ae3d7d6_279904cute1_E,@object
	.size		_ZN40_INTERNAL_f65d2423_4_k_cu_3ae3d7d6_279904cute1_E,(_ZN40_INTERNAL_f65d2423_4_k_cu_3ae3d7d6_279904cuda3std3__45__cpo6cbeginE - _ZN40_INTERNAL_f65d2423_4_k_cu_3ae3d7d6_279904cute1_E)
_ZN40_INTERNAL_f65d2423_4_k_cu_3ae3d7d6_279904cute1_E:
	.zero		1
	.type		_ZN40_INTERNAL_f65d2423_4_k_cu_3ae3d7d6_279904cuda3std3__45__cpo6cbeginE,@object
	.size		_ZN40_INTERNAL_f65d2423_4_k_cu_3ae3d7d6_279904cuda3std3__45__cpo6cbeginE,(_ZN40_INTERNAL_f65d2423_4_k_cu_3ae3d7d6_279904cuda3std3__48in_placeE - _ZN40_INTERNAL_f65d2423_4_k_cu_3ae3d7d6_279904cuda3std3__45__cpo6cbeginE)
_ZN40_INTERNAL_f65d2423_4_k_cu_3ae3d7d6_279904cuda3std3__45__cpo6cbeginE:
	.zero		1
	.type		_ZN40_INTERNAL_f65d2423_4_k_cu_3ae3d7d6_279904cuda3std3__48in_placeE,@object
	.size		_ZN40_INTERNAL_f65d2423_4_k_cu_3ae3d7d6_279904cuda3std3__48in_placeE,(_ZN40_INTERNAL_f65d2423_4_k_cu_3ae3d7d6_279904cuda3std6ranges3__45__cpo9iter_moveE - _ZN40_INTERNAL_f65d2423_4_k_cu_3ae3d7d6_279904cuda3std3__48in_placeE)
_ZN40_INTERNAL_f65d2423_4_k_cu_3ae3d7d6_279904cuda3std3__48in_placeE:
	.zero		1
	.type		_ZN40_INTERNAL_f65d2423_4_k_cu_3ae3d7d6_279904cuda3std6ranges3__45__cpo9iter_moveE,@object
	.size		_ZN40_INTERNAL_f65d2423_4_k_cu_3ae3d7d6_279904cuda3std6ranges3__45__cpo9iter_moveE,(_ZN40_INTERNAL_f65d2423_4_k_cu_3ae3d7d6_279904cuda3std3__45__cpo5beginE - _ZN40_INTERNAL_f65d2423_4_k_cu_3ae3d7d6_279904cuda3std6ranges3__45__cpo9iter_moveE)
_ZN40_INTERNAL_f65d2423_4_k_cu_3ae3d7d6_279904cuda3std6ranges3__45__cpo9iter_moveE:
	.zero		1
	.type		_ZN40_INTERNAL_f65d2423_4_k_cu_3ae3d7d6_279904cuda3std3__45__cpo5beginE,@object
	.size		_ZN40_INTERNAL_f65d2423_4_k_cu_3ae3d7d6_279904cuda3std3__45__cpo5beginE,(_ZN40_INTERNAL_f65d2423_4_k_cu_3ae3d7d6_279904cuda3std3__442_GLOBAL__N__f65d2423_4_k_cu_3ae3d7d6_279906ignoreE - _ZN40_INTERNAL_f65d2423_4_k_cu_3ae3d7d6_279904cuda3std3__45__cpo5beginE)
_ZN40_INTERNAL_f65d2423_4_k_cu_3ae3d7d6_279904cuda3std3__45__cpo5beginE:
	.zero		1
	.type		_ZN40_INTERNAL_f65d2423_4_k_cu_3ae3d7d6_279904cuda3std3__442_GLOBAL__N__f65d2423_4_k_cu_3ae3d7d6_279906ignoreE,@object
	.size		_ZN40_INTERNAL_f65d2423_4_k_cu_3ae3d7d6_279904cuda3std3__442_GLOBAL__N__f65d2423_4_k_cu_3ae3d7d6_279906ignoreE,(_ZN40_INTERNAL_f65d2423_4_k_cu_3ae3d7d6_279904cute7productE - _ZN40_INTERNAL_f65d2423_4_k_cu_3ae3d7d6_279904cuda3std3__442_GLOBAL__N__f65d2423_4_k_cu_3ae3d7d6_279906ignoreE)
_ZN40_INTERNAL_f65d2423_4_k_cu_3ae3d7d6_279904cuda3std3__442_GLOBAL__N__f65d2423_4_k_cu_3ae3d7d6_279906ignoreE:
	.zero		1
	.type		_ZN40_INTERNAL_f65d2423_4_k_cu_3ae3d7d6_279904cute7productE,@object
	.size		_ZN40_INTERNAL_f65d2423_4_k_cu_3ae3d7d6_279904cute7productE,(_ZN40_INTERNAL_f65d2423_4_k_cu_3ae3d7d6_279904cuda3std3__45__cpo3endE - _ZN40_INTERNAL_f65d2423_4_k_cu_3ae3d7d6_279904cute7productE)
_ZN40_INTERNAL_f65d2423_4_k_cu_3ae3d7d6_279904cute7productE:
	.zero		1
	.type		_ZN40_INTERNAL_f65d2423_4_k_cu_3ae3d7d6_279904cuda3std3__45__cpo3endE,@object
	.size		_ZN40_INTERNAL_f65d2423_4_k_cu_3ae3d7d6_279904cuda3std3__45__cpo3endE,(_ZN40_INTERNAL_f65d2423_4_k_cu_3ae3d7d6_279904cuda3std3__419piecewise_constructE - _ZN40_INTERNAL_f65d2423_4_k_cu_3ae3d7d6_279904cuda3std3__45__cpo3endE)
_ZN40_INTERNAL_f65d2423_4_k_cu_3ae3d7d6_279904cuda3std3__45__cpo3endE:
	.zero		1
	.type		_ZN40_INTERNAL_f65d2423_4_k_cu_3ae3d7d6_279904cuda3std3__419piecewise_constructE,@object
	.size		_ZN40_INTERNAL_f65d2423_4_k_cu_3ae3d7d6_279904cuda3std3__419piecewise_constructE,(_ZN40_INTERNAL_f65d2423_4_k_cu_3ae3d7d6_279904cuda3std3__45__cpo4cendE - _ZN40_INTERNAL_f65d2423_4_k_cu_3ae3d7d6_279904cuda3std3__419piecewise_constructE)
_ZN40_INTERNAL_f65d2423_4_k_cu_3ae3d7d6_279904cuda3std3__419piecewise_constructE:
	.zero		1
	.type		_ZN40_INTERNAL_f65d2423_4_k_cu_3ae3d7d6_279904cuda3std3__45__cpo4cendE,@object
	.size		_ZN40_INTERNAL_f65d2423_4_k_cu_3ae3d7d6_279904cuda3std3__45__cpo4cendE,(_ZN40_INTERNAL_f65d2423_4_k_cu_3ae3d7d6_279904cuda3std6ranges3__45__cpo4swapE - _ZN40_INTERNAL_f65d2423_4_k_cu_3ae3d7d6_279904cuda3std3__45__cpo4cendE)
_ZN40_INTERNAL_f65d2423_4_k_cu_3ae3d7d6_279904cuda3std3__45__cpo4cendE:
	.zero		1
	.type		_ZN40_INTERNAL_f65d2423_4_k_cu_3ae3d7d6_279904cuda3std6ranges3__45__cpo4swapE,@object
	.size		_ZN40_INTERNAL_f65d2423_4_k_cu_3ae3d7d6_279904cuda3std6ranges3__45__cpo4swapE,(.L_7 - _ZN40_INTERNAL_f65d2423_4_k_cu_3ae3d7d6_279904cuda3std6ranges3__45__cpo4swapE)
_ZN40_INTERNAL_f65d2423_4_k_cu_3ae3d7d6_279904cuda3std6ranges3__45__cpo4swapE:
	.zero		1
.L_7:


//--------------------- .nv.constant0._ZN7cutlass13device_kernelINS_4gemm6kernel13GemmUniversalIN4cute5tupleIJiiiiEEENS1_10collective13CollectiveMmaINS1_37MainloopSm90TmaGmmaWarpSpecializedFP8ILi37ENS5_IJNS4_1CILi1EEESB_SB_EEENS1_32KernelTmaWarpSpecializedPingpongEEENS5_IJNSA_ILi64EEENSA_ILi128EEENSA_ILi32EEEEEENS_12float_e5m2_tENS5_IJlSB_lEEESJ_SK_NS4_8TiledMMAINS4_8MMA_AtomIJNS4_4SM904GMMA31MMA_64x128x32_F32E5M2E5M2_SS_TNILNSO_7ScaleInE1ELSQ_1EEEEEENS4_6LayoutISC_NS5_IJNSA_ILi0EEESU_SU_EEEEENS5_IJNS4_10UnderscoreESX_SX_EEEEENS4_13SM90_TMA_LOADENS4_14ComposedLayoutINS4_7SwizzleILi1ELi4ELi3EEENS4_18smem_ptr_flag_bitsILi8EEENST_INS5_IJNSA_ILi8EEESH_EEENS5_IJSH_SB_EEEEEEEvNS4_8identityES10_S1A_vS1B_EENS_8epilogue10collective6detail29Sm90TmaWarpSpecializedAdapterINS1E_15DefaultEpilogueISJ_SK_SK_NS1D_6thread17LinearCombinationISJ_Li1EffLNS1I_9ScaleType4KindE0ELNS_15FloatRoundStyleE2ESJ_EENS1_15EpilogueDefaultEEEEEvvEEEEvNT_6ParamsE --------------------------
	.section	.nv.constant0._ZN7cutlass13device_kernelINS_4gemm6kernel13GemmUniversalIN4cute5tupleIJiiiiEEENS1_10collective13CollectiveMmaINS1_37MainloopSm90TmaGmmaWarpSpecializedFP8ILi37ENS5_IJNS4_1CILi1EEESB_SB_EEENS1_32KernelTmaWarpSpecializedPingpongEEENS5_IJNSA_ILi64EEENSA_ILi128EEENSA_ILi32EEEEEENS_12float_e5m2_tENS5_IJlSB_lEEESJ_SK_NS4_8TiledMMAINS4_8MMA_AtomIJNS4_4SM904GMMA31MMA_64x128x32_F32E5M2E5M2_SS_TNILNSO_7ScaleInE1ELSQ_1EEEEEENS4_6LayoutISC_NS5_IJNSA_ILi0EEESU_SU_EEEEENS5_IJNS4_10UnderscoreESX_SX_EEEEENS4_13SM90_TMA_LOADENS4_14ComposedLayoutINS4_7SwizzleILi1ELi4ELi3EEENS4_18smem_ptr_flag_bitsILi8EEENST_INS5_IJNSA_ILi8EEESH_EEENS5_IJSH_SB_EEEEEEEvNS4_8identityES10_S1A_vS1B_EENS_8epilogue10collective6detail29Sm90TmaWarpSpecializedAdapterINS1E_15DefaultEpilogueISJ_SK_SK_NS1D_6thread17LinearCombinationISJ_Li1EffLNS1I_9ScaleType4KindE0ELNS_15FloatRoundStyleE2ESJ_EENS1_15EpilogueDefaultEEEEEvvEEEEvNT_6ParamsE,"a",@progbits
	.sectionflags	@""
	.align	4
.nv.constant0._ZN7cutlass13device_kernelINS_4gemm6kernel13GemmUniversalIN4cute5tupleIJiiiiEEENS1_10collective13CollectiveMmaINS1_37MainloopSm90TmaGmmaWarpSpecializedFP8ILi37ENS5_IJNS4_1CILi1EEESB_SB_EEENS1_32KernelTmaWarpSpecializedPingpongEEENS5_IJNSA_ILi64EEENSA_ILi128EEENSA_ILi32EEEEEENS_12float_e5m2_tENS5_IJlSB_lEEESJ_SK_NS4_8TiledMMAINS4_8MMA_AtomIJNS4_4SM904GMMA31MMA_64x128x32_F32E5M2E5M2_SS_TNILNSO_7ScaleInE1ELSQ_1EEEEEENS4_6LayoutISC_NS5_IJNSA_ILi0EEESU_SU_EEEEENS5_IJNS4_10UnderscoreESX_SX_EEEEENS4_13SM90_TMA_LOADENS4_14ComposedLayoutINS4_7SwizzleILi1ELi4ELi3EEENS4_18smem_ptr_flag_bitsILi8EEENST_INS5_IJNSA_ILi8EEESH_EEENS5_IJSH_SB_EEEEEEEvNS4_8identityES10_S1A_vS1B_EENS_8epilogue10collective6detail29Sm90TmaWarpSpecializedAdapterINS1E_15DefaultEpilogueISJ_SK_SK_NS1D_6thread17LinearCombinationISJ_Li1EffLNS1I_9ScaleType4KindE0ELNS_15FloatRoundStyleE2ESJ_EENS1_15EpilogueDefaultEEEEEvvEEEEvNT_6ParamsE:
	.zero		1664


//--------------------- SYMBOLS --------------------------

	.type		.nv.reservedSmem.offset0,@object
	.size		.nv.reservedSmem.offset0,0x4
